//
// Generated by NVIDIA NVVM Compiler
//
// Compiler Build ID: CL-36424714
// Cuda compilation tools, release 13.0, V13.0.88
// Based on NVVM 20.0.0
//

.version 9.0
.target sm_100
.address_size 64

	// .globl	_Z17layer_norm_kernelPdS_S_S_iii
.extern .shared .align 16 .b8 temp[];

.visible .entry _Z17layer_norm_kernelPdS_S_S_iii(
	.param .u64 .ptr .align 1 _Z17layer_norm_kernelPdS_S_S_iii_param_0,
	.param .u64 .ptr .align 1 _Z17layer_norm_kernelPdS_S_S_iii_param_1,
	.param .u64 .ptr .align 1 _Z17layer_norm_kernelPdS_S_S_iii_param_2,
	.param .u64 .ptr .align 1 _Z17layer_norm_kernelPdS_S_S_iii_param_3,
	.param .u32 _Z17layer_norm_kernelPdS_S_S_iii_param_4,
	.param .u32 _Z17layer_norm_kernelPdS_S_S_iii_param_5,
	.param .u32 _Z17layer_norm_kernelPdS_S_S_iii_param_6
)
{
	.reg .pred 	%p<16>;
	.reg .b32 	%r<27>;
	.reg .b64 	%rd<16>;
	.reg .b64 	%fd<25>;

	ld.param.u64 	%rd2, [_Z17layer_norm_kernelPdS_S_S_iii_param_0];
	ld.param.u64 	%rd3, [_Z17layer_norm_kernelPdS_S_S_iii_param_1];
	ld.param.u64 	%rd4, [_Z17layer_norm_kernelPdS_S_S_iii_param_2];
	ld.param.u64 	%rd5, [_Z17layer_norm_kernelPdS_S_S_iii_param_3];
	ld.param.u32 	%r13, [_Z17layer_norm_kernelPdS_S_S_iii_param_4];
	ld.param.u32 	%r11, [_Z17layer_norm_kernelPdS_S_S_iii_param_5];
	ld.param.u32 	%r12, [_Z17layer_norm_kernelPdS_S_S_iii_param_6];
	mov.u32 	%r1, %ctaid.y;
	mov.u32 	%r2, %ctaid.x;
	mov.u32 	%r3, %tid.x;
	setp.ge.s32 	%p1, %r1, %r13;
	setp.ge.s32 	%p2, %r2, %r11;
	or.pred  	%p3, %p1, %p2;
	setp.ge.s32 	%p4, %r3, %r12;
	or.pred  	%p5, %p3, %p4;
	@%p5 bra 	$L__BB0_11;
	cvta.to.global.u64 	%rd6, %rd2;
	mad.lo.s32 	%r14, %r11, %r1, %r2;
	mad.lo.s32 	%r4, %r14, %r12, %r3;
	mul.wide.u32 	%rd7, %r4, 8;
	add.s64 	%rd1, %rd6, %rd7;
	ld.global.f64 	%fd3, [%rd1];
	shl.b32 	%r15, %r3, 3;
	mov.u32 	%r16, temp;
	add.s32 	%r5, %r16, %r15;
	st.shared.f64 	[%r5], %fd3;
	bar.sync 	0;
	mov.u32 	%r26, %ntid.x;
	setp.lt.u32 	%p6, %r26, 2;
	@%p6 bra 	$L__BB0_6;
	mov.u32 	%r25, %r26;
$L__BB0_3:
	shr.u32 	%r8, %r25, 1;
	setp.ge.u32 	%p7, %r3, %r8;
	add.s32 	%r18, %r8, %r3;
	setp.ge.s32 	%p8, %r18, %r12;
	or.pred  	%p9, %p7, %p8;
	@%p9 bra 	$L__BB0_5;
	shl.b32 	%r19, %r8, 3;
	add.s32 	%r20, %r5, %r19;
	ld.shared.f64 	%fd4, [%r20];
	ld.shared.f64 	%fd5, [%r5];
	add.f64 	%fd6, %fd4, %fd5;
	st.shared.f64 	[%r5], %fd6;
$L__BB0_5:
	bar.sync 	0;
	setp.gt.u32 	%p10, %r25, 3;
	mov.u32 	%r25, %r8;
	@%p10 bra 	$L__BB0_3;
$L__BB0_6:
	setp.lt.u32 	%p11, %r26, 2;
	ld.shared.f64 	%fd7, [temp];
	cvt.rn.f64.u32 	%fd1, %r12;
	div.rn.f64 	%fd2, %fd7, %fd1;
	ld.global.f64 	%fd8, [%rd1];
	sub.f64 	%fd9, %fd8, %fd2;
	mul.f64 	%fd10, %fd9, %fd9;
	st.shared.f64 	[%r5], %fd10;
	bar.sync 	0;
	@%p11 bra 	$L__BB0_10;
$L__BB0_7:
	shr.u32 	%r10, %r26, 1;
	setp.ge.u32 	%p12, %r3, %r10;
	add.s32 	%r22, %r10, %r3;
	setp.ge.s32 	%p13, %r22, %r12;
	or.pred  	%p14, %p12, %p13;
	@%p14 bra 	$L__BB0_9;
	shl.b32 	%r23, %r10, 3;
	add.s32 	%r24, %r5, %r23;
	ld.shared.f64 	%fd11, [%r24];
	ld.shared.f64 	%fd12, [%r5];
	add.f64 	%fd13, %fd11, %fd12;
	st.shared.f64 	[%r5], %fd13;
$L__BB0_9:
	bar.sync 	0;
	setp.gt.u32 	%p15, %r26, 3;
	mov.u32 	%r26, %r10;
	@%p15 bra 	$L__BB0_7;
$L__BB0_10:
	ld.shared.f64 	%fd14, [temp];
	div.rn.f64 	%fd15, %fd14, %fd1;
	add.f64 	%fd16, %fd15, 0d3EE4F8B588E368F1;
	sqrt.rn.f64 	%fd17, %fd16;
	cvta.to.global.u64 	%rd8, %rd4;
	mul.wide.u32 	%rd9, %r3, 8;
	add.s64 	%rd10, %rd8, %rd9;
	ld.global.f64 	%fd18, [%rd10];
	ld.global.f64 	%fd19, [%rd1];
	sub.f64 	%fd20, %fd19, %fd2;
	mul.f64 	%fd21, %fd18, %fd20;
	div.rn.f64 	%fd22, %fd21, %fd17;
	cvta.to.global.u64 	%rd11, %rd5;
	add.s64 	%rd12, %rd11, %rd9;
	ld.global.f64 	%fd23, [%rd12];
	add.f64 	%fd24, %fd23, %fd22;
	cvta.to.global.u64 	%rd13, %rd3;
	add.s64 	%rd15, %rd13, %rd7;
	st.global.f64 	[%rd15], %fd24;
$L__BB0_11:
	ret;

}
	// .globl	_Z19multihead_attentionPdS_S_S_S_iiiii
.visible .entry _Z19multihead_attentionPdS_S_S_S_iiiii(
	.param .u64 .ptr .align 1 _Z19multihead_attentionPdS_S_S_S_iiiii_param_0,
	.param .u64 .ptr .align 1 _Z19multihead_attentionPdS_S_S_S_iiiii_param_1,
	.param .u64 .ptr .align 1 _Z19multihead_attentionPdS_S_S_S_iiiii_param_2,
	.param .u64 .ptr .align 1 _Z19multihead_attentionPdS_S_S_S_iiiii_param_3,
	.param .u64 .ptr .align 1 _Z19multihead_attentionPdS_S_S_S_iiiii_param_4,
	.param .u32 _Z19multihead_attentionPdS_S_S_S_iiiii_param_5,
	.param .u32 _Z19multihead_attentionPdS_S_S_S_iiiii_param_6,
	.param .u32 _Z19multihead_attentionPdS_S_S_S_iiiii_param_7,
	.param .u32 _Z19multihead_attentionPdS_S_S_S_iiiii_param_8,
	.param .u32 _Z19multihead_attentionPdS_S_S_S_iiiii_param_9
)
{
	.reg .pred 	%p<59>;
	.reg .b32 	%r<238>;
	.reg .b32 	%f<7>;
	.reg .b64 	%rd<144>;
	.reg .b64 	%fd<371>;

	ld.param.u64 	%rd11, [_Z19multihead_attentionPdS_S_S_S_iiiii_param_0];
	ld.param.u64 	%rd12, [_Z19multihead_attentionPdS_S_S_S_iiiii_param_1];
	ld.param.u64 	%rd13, [_Z19multihead_attentionPdS_S_S_S_iiiii_param_2];
	ld.param.u64 	%rd14, [_Z19multihead_attentionPdS_S_S_S_iiiii_param_4];
	ld.param.u32 	%r121, [_Z19multihead_attentionPdS_S_S_S_iiiii_param_5];
	ld.param.u32 	%r118, [_Z19multihead_attentionPdS_S_S_S_iiiii_param_6];
	ld.param.u32 	%r119, [_Z19multihead_attentionPdS_S_S_S_iiiii_param_7];
	ld.param.u32 	%r122, [_Z19multihead_attentionPdS_S_S_S_iiiii_param_8];
	ld.param.u32 	%r120, [_Z19multihead_attentionPdS_S_S_S_iiiii_param_9];
	cvta.to.global.u64 	%rd1, %rd12;
	cvta.to.global.u64 	%rd2, %rd11;
	cvta.to.global.u64 	%rd3, %rd13;
	cvta.to.global.u64 	%rd4, %rd14;
	mov.u32 	%r1, %ctaid.z;
	mov.u32 	%r2, %ctaid.y;
	mov.u32 	%r123, %ctaid.x;
	mov.u32 	%r124, %ntid.y;
	mov.u32 	%r125, %tid.y;
	mad.lo.s32 	%r3, %r123, %r124, %r125;
	mov.u32 	%r4, %tid.x;
	setp.ge.s32 	%p1, %r1, %r121;
	setp.ge.s32 	%p2, %r2, %r122;
	or.pred  	%p3, %p1, %p2;
	setp.ge.s32 	%p4, %r3, %r118;
	or.pred  	%p5, %p4, %p3;
	@%p5 bra 	$L__BB1_71;
	mul.lo.s32 	%r126, %r120, %r2;
	mul.lo.s32 	%r127, %r118, %r1;
	mul.lo.s32 	%r128, %r127, %r119;
	cvt.s64.s32 	%rd15, %r128;
	cvt.s64.s32 	%rd16, %r126;
	add.s64 	%rd5, %rd16, %rd15;
	setp.ge.s32 	%p6, %r4, %r118;
	@%p6 bra 	$L__BB1_15;
	setp.lt.s32 	%p7, %r120, 1;
	mov.f64 	%fd346, 0d0000000000000000;
	@%p7 bra 	$L__BB1_14;
	mul.lo.s32 	%r5, %r119, %r3;
	mul.lo.s32 	%r6, %r119, %r4;
	setp.lt.u32 	%p8, %r120, 8;
	mov.f64 	%fd346, 0d0000000000000000;
	mov.b32 	%r206, 0;
	@%p8 bra 	$L__BB1_6;
	and.b32  	%r130, %r120, 2147483640;
	neg.s32 	%r204, %r130;
	mov.f64 	%fd346, 0d0000000000000000;
	mov.u32 	%r202, %r6;
	mov.u32 	%r203, %r5;
$L__BB1_5:
	.pragma "nounroll";
	and.b32  	%r206, %r120, 2147483640;
	cvt.s64.s32 	%rd17, %r203;
	add.s64 	%rd18, %rd5, %rd17;
	shl.b64 	%rd19, %rd18, 3;
	add.s64 	%rd20, %rd2, %rd19;
	cvt.s64.s32 	%rd21, %r202;
	add.s64 	%rd22, %rd5, %rd21;
	shl.b64 	%rd23, %rd22, 3;
	add.s64 	%rd24, %rd1, %rd23;
	ld.global.f64 	%fd64, [%rd20];
	ld.global.f64 	%fd65, [%rd24];
	fma.rn.f64 	%fd66, %fd64, %fd65, %fd346;
	ld.global.f64 	%fd67, [%rd20+8];
	ld.global.f64 	%fd68, [%rd24+8];
	fma.rn.f64 	%fd69, %fd67, %fd68, %fd66;
	ld.global.f64 	%fd70, [%rd20+16];
	ld.global.f64 	%fd71, [%rd24+16];
	fma.rn.f64 	%fd72, %fd70, %fd71, %fd69;
	ld.global.f64 	%fd73, [%rd20+24];
	ld.global.f64 	%fd74, [%rd24+24];
	fma.rn.f64 	%fd75, %fd73, %fd74, %fd72;
	ld.global.f64 	%fd76, [%rd20+32];
	ld.global.f64 	%fd77, [%rd24+32];
	fma.rn.f64 	%fd78, %fd76, %fd77, %fd75;
	ld.global.f64 	%fd79, [%rd20+40];
	ld.global.f64 	%fd80, [%rd24+40];
	fma.rn.f64 	%fd81, %fd79, %fd80, %fd78;
	ld.global.f64 	%fd82, [%rd20+48];
	ld.global.f64 	%fd83, [%rd24+48];
	fma.rn.f64 	%fd84, %fd82, %fd83, %fd81;
	ld.global.f64 	%fd85, [%rd20+56];
	ld.global.f64 	%fd86, [%rd24+56];
	fma.rn.f64 	%fd346, %fd85, %fd86, %fd84;
	add.s32 	%r204, %r204, 8;
	add.s32 	%r203, %r203, 8;
	add.s32 	%r202, %r202, 8;
	setp.ne.s32 	%p9, %r204, 0;
	@%p9 bra 	$L__BB1_5;
$L__BB1_6:
	and.b32  	%r16, %r120, 7;
	setp.eq.s32 	%p10, %r16, 0;
	@%p10 bra 	$L__BB1_14;
	and.b32  	%r17, %r120, 3;
	setp.lt.u32 	%p11, %r16, 4;
	@%p11 bra 	$L__BB1_9;
	add.s32 	%r131, %r206, %r5;
	cvt.s64.s32 	%rd25, %r131;
	add.s64 	%rd26, %rd5, %rd25;
	shl.b64 	%rd27, %rd26, 3;
	add.s64 	%rd28, %rd2, %rd27;
	ld.global.f64 	%fd88, [%rd28];
	add.s32 	%r132, %r206, %r6;
	cvt.s64.s32 	%rd29, %r132;
	add.s64 	%rd30, %rd5, %rd29;
	shl.b64 	%rd31, %rd30, 3;
	add.s64 	%rd32, %rd1, %rd31;
	ld.global.f64 	%fd89, [%rd32];
	fma.rn.f64 	%fd90, %fd88, %fd89, %fd346;
	ld.global.f64 	%fd91, [%rd28+8];
	ld.global.f64 	%fd92, [%rd32+8];
	fma.rn.f64 	%fd93, %fd91, %fd92, %fd90;
	ld.global.f64 	%fd94, [%rd28+16];
	ld.global.f64 	%fd95, [%rd32+16];
	fma.rn.f64 	%fd96, %fd94, %fd95, %fd93;
	ld.global.f64 	%fd97, [%rd28+24];
	ld.global.f64 	%fd98, [%rd32+24];
	fma.rn.f64 	%fd346, %fd97, %fd98, %fd96;
	add.s32 	%r206, %r206, 4;
$L__BB1_9:
	setp.eq.s32 	%p12, %r17, 0;
	@%p12 bra 	$L__BB1_14;
	setp.eq.s32 	%p13, %r17, 1;
	@%p13 bra 	$L__BB1_12;
	add.s32 	%r133, %r206, %r5;
	cvt.s64.s32 	%rd33, %r133;
	add.s64 	%rd34, %rd5, %rd33;
	shl.b64 	%rd35, %rd34, 3;
	add.s64 	%rd36, %rd2, %rd35;
	ld.global.f64 	%fd100, [%rd36];
	add.s32 	%r134, %r206, %r6;
	cvt.s64.s32 	%rd37, %r134;
	add.s64 	%rd38, %rd5, %rd37;
	shl.b64 	%rd39, %rd38, 3;
	add.s64 	%rd40, %rd1, %rd39;
	ld.global.f64 	%fd101, [%rd40];
	fma.rn.f64 	%fd102, %fd100, %fd101, %fd346;
	ld.global.f64 	%fd103, [%rd36+8];
	ld.global.f64 	%fd104, [%rd40+8];
	fma.rn.f64 	%fd346, %fd103, %fd104, %fd102;
	add.s32 	%r206, %r206, 2;
$L__BB1_12:
	and.b32  	%r135, %r120, 1;
	setp.eq.b32 	%p14, %r135, 1;
	not.pred 	%p15, %p14;
	@%p15 bra 	$L__BB1_14;
	add.s32 	%r136, %r206, %r5;
	cvt.s64.s32 	%rd41, %r136;
	add.s64 	%rd42, %rd5, %rd41;
	shl.b64 	%rd43, %rd42, 3;
	add.s64 	%rd44, %rd2, %rd43;
	ld.global.f64 	%fd105, [%rd44];
	add.s32 	%r137, %r206, %r6;
	cvt.s64.s32 	%rd45, %r137;
	add.s64 	%rd46, %rd5, %rd45;
	shl.b64 	%rd47, %rd46, 3;
	add.s64 	%rd48, %rd1, %rd47;
	ld.global.f64 	%fd106, [%rd48];
	fma.rn.f64 	%fd346, %fd105, %fd106, %fd346;
$L__BB1_14:
	cvt.rn.f64.s32 	%fd107, %r120;
	sqrt.rn.f64 	%fd108, %fd107;
	div.rn.f64 	%fd109, %fd346, %fd108;
	mad.lo.s32 	%r138, %r118, %r3, %r4;
	mul.wide.s32 	%rd49, %r138, 8;
	add.s64 	%rd50, %rd4, %rd49;
	st.global.f64 	[%rd50], %fd109;
$L__BB1_15:
	bar.sync 	0;
	setp.ne.s32 	%p16, %r4, 0;
	@%p16 bra 	$L__BB1_57;
	setp.lt.s32 	%p17, %r118, 1;
	mov.f64 	%fd354, 0dFFF0000000000000;
	@%p17 bra 	$L__BB1_29;
	mul.lo.s32 	%r22, %r118, %r3;
	and.b32  	%r23, %r118, 15;
	setp.lt.u32 	%p18, %r118, 16;
	mov.f64 	%fd354, 0dFFF0000000000000;
	mov.b32 	%r208, 0;
	@%p18 bra 	$L__BB1_20;
	and.b32  	%r208, %r118, 2147483632;
	neg.s32 	%r214, %r208;
	add.s64 	%rd6, %rd4, 64;
	mov.f64 	%fd354, 0dFFF0000000000000;
	mov.u32 	%r213, %r22;
$L__BB1_19:
	.pragma "nounroll";
	mul.wide.s32 	%rd51, %r213, 8;
	add.s64 	%rd52, %rd6, %rd51;
	ld.global.f64 	%fd114, [%rd52+-64];
	max.f64 	%fd115, %fd354, %fd114;
	ld.global.f64 	%fd116, [%rd52+-56];
	max.f64 	%fd117, %fd115, %fd116;
	ld.global.f64 	%fd118, [%rd52+-48];
	max.f64 	%fd119, %fd117, %fd118;
	ld.global.f64 	%fd120, [%rd52+-40];
	max.f64 	%fd121, %fd119, %fd120;
	ld.global.f64 	%fd122, [%rd52+-32];
	max.f64 	%fd123, %fd121, %fd122;
	ld.global.f64 	%fd124, [%rd52+-24];
	max.f64 	%fd125, %fd123, %fd124;
	ld.global.f64 	%fd126, [%rd52+-16];
	max.f64 	%fd127, %fd125, %fd126;
	ld.global.f64 	%fd128, [%rd52+-8];
	max.f64 	%fd129, %fd127, %fd128;
	ld.global.f64 	%fd130, [%rd52];
	max.f64 	%fd131, %fd129, %fd130;
	ld.global.f64 	%fd132, [%rd52+8];
	max.f64 	%fd133, %fd131, %fd132;
	ld.global.f64 	%fd134, [%rd52+16];
	max.f64 	%fd135, %fd133, %fd134;
	ld.global.f64 	%fd136, [%rd52+24];
	max.f64 	%fd137, %fd135, %fd136;
	ld.global.f64 	%fd138, [%rd52+32];
	max.f64 	%fd139, %fd137, %fd138;
	ld.global.f64 	%fd140, [%rd52+40];
	max.f64 	%fd141, %fd139, %fd140;
	ld.global.f64 	%fd142, [%rd52+48];
	max.f64 	%fd143, %fd141, %fd142;
	ld.global.f64 	%fd144, [%rd52+56];
	max.f64 	%fd354, %fd143, %fd144;
	add.s32 	%r214, %r214, 16;
	add.s32 	%r213, %r213, 16;
	setp.eq.s32 	%p19, %r214, 0;
	@%p19 bra 	$L__BB1_20;
	bra.uni 	$L__BB1_19;
$L__BB1_20:
	setp.eq.s32 	%p20, %r23, 0;
	@%p20 bra 	$L__BB1_29;
	and.b32  	%r27, %r118, 7;
	setp.lt.u32 	%p21, %r23, 8;
	@%p21 bra 	$L__BB1_23;
	add.s32 	%r140, %r208, %r22;
	mul.wide.s32 	%rd53, %r140, 8;
	add.s64 	%rd54, %rd4, %rd53;
	ld.global.f64 	%fd146, [%rd54];
	max.f64 	%fd147, %fd354, %fd146;
	ld.global.f64 	%fd148, [%rd54+8];
	max.f64 	%fd149, %fd147, %fd148;
	ld.global.f64 	%fd150, [%rd54+16];
	max.f64 	%fd151, %fd149, %fd150;
	ld.global.f64 	%fd152, [%rd54+24];
	max.f64 	%fd153, %fd151, %fd152;
	ld.global.f64 	%fd154, [%rd54+32];
	max.f64 	%fd155, %fd153, %fd154;
	ld.global.f64 	%fd156, [%rd54+40];
	max.f64 	%fd157, %fd155, %fd156;
	ld.global.f64 	%fd158, [%rd54+48];
	max.f64 	%fd159, %fd157, %fd158;
	ld.global.f64 	%fd160, [%rd54+56];
	max.f64 	%fd354, %fd159, %fd160;
	add.s32 	%r208, %r208, 8;
$L__BB1_23:
	setp.eq.s32 	%p22, %r27, 0;
	@%p22 bra 	$L__BB1_29;
	and.b32  	%r30, %r118, 3;
	setp.lt.u32 	%p23, %r27, 4;
	@%p23 bra 	$L__BB1_26;
	add.s32 	%r141, %r208, %r22;
	mul.wide.s32 	%rd55, %r141, 8;
	add.s64 	%rd56, %rd4, %rd55;
	ld.global.f64 	%fd162, [%rd56];
	max.f64 	%fd163, %fd354, %fd162;
	ld.global.f64 	%fd164, [%rd56+8];
	max.f64 	%fd165, %fd163, %fd164;
	ld.global.f64 	%fd166, [%rd56+16];
	max.f64 	%fd167, %fd165, %fd166;
	ld.global.f64 	%fd168, [%rd56+24];
	max.f64 	%fd354, %fd167, %fd168;
	add.s32 	%r208, %r208, 4;
$L__BB1_26:
	setp.eq.s32 	%p24, %r30, 0;
	@%p24 bra 	$L__BB1_29;
	add.s32 	%r212, %r208, %r22;
	neg.s32 	%r211, %r30;
$L__BB1_28:
	.pragma "nounroll";
	mul.wide.s32 	%rd57, %r212, 8;
	add.s64 	%rd58, %rd4, %rd57;
	ld.global.f64 	%fd169, [%rd58];
	max.f64 	%fd354, %fd354, %fd169;
	add.s32 	%r212, %r212, 1;
	add.s32 	%r211, %r211, 1;
	setp.ne.s32 	%p25, %r211, 0;
	@%p25 bra 	$L__BB1_28;
$L__BB1_29:
	setp.lt.s32 	%p26, %r118, 1;
	mov.f64 	%fd359, 0d0000000000000000;
	@%p26 bra 	$L__BB1_44;
	mul.lo.s32 	%r216, %r118, %r3;
	setp.eq.s32 	%p27, %r118, 1;
	mov.f64 	%fd359, 0d0000000000000000;
	mov.b32 	%r215, 0;
	@%p27 bra 	$L__BB1_39;
	and.b32  	%r215, %r118, 2147483646;
	neg.s32 	%r217, %r215;
	mov.f64 	%fd359, 0d0000000000000000;
$L__BB1_32:
	mul.wide.s32 	%rd59, %r216, 8;
	add.s64 	%rd60, %rd4, %rd59;
	add.s64 	%rd9, %rd60, 8;
	ld.global.f64 	%fd174, [%rd60];
	sub.f64 	%fd36, %fd174, %fd354;
	fma.rn.f64 	%fd175, %fd36, 0d3FF71547652B82FE, 0d4338000000000000;
	{
	.reg .b32 %temp; 
	mov.b64 	{%r55, %temp}, %fd175;
	}
	mov.f64 	%fd176, 0dC338000000000000;
	add.rn.f64 	%fd177, %fd175, %fd176;
	fma.rn.f64 	%fd178, %fd177, 0dBFE62E42FEFA39EF, %fd36;
	fma.rn.f64 	%fd179, %fd177, 0dBC7ABC9E3B39803F, %fd178;
	fma.rn.f64 	%fd180, %fd179, 0d3E5ADE1569CE2BDF, 0d3E928AF3FCA213EA;
	fma.rn.f64 	%fd181, %fd180, %fd179, 0d3EC71DEE62401315;
	fma.rn.f64 	%fd182, %fd181, %fd179, 0d3EFA01997C89EB71;
	fma.rn.f64 	%fd183, %fd182, %fd179, 0d3F2A01A014761F65;
	fma.rn.f64 	%fd184, %fd183, %fd179, 0d3F56C16C1852B7AF;
	fma.rn.f64 	%fd185, %fd184, %fd179, 0d3F81111111122322;
	fma.rn.f64 	%fd186, %fd185, %fd179, 0d3FA55555555502A1;
	fma.rn.f64 	%fd187, %fd186, %fd179, 0d3FC5555555555511;
	fma.rn.f64 	%fd188, %fd187, %fd179, 0d3FE000000000000B;
	fma.rn.f64 	%fd189, %fd188, %fd179, 0d3FF0000000000000;
	fma.rn.f64 	%fd190, %fd189, %fd179, 0d3FF0000000000000;
	{
	.reg .b32 %temp; 
	mov.b64 	{%r56, %temp}, %fd190;
	}
	{
	.reg .b32 %temp; 
	mov.b64 	{%temp, %r57}, %fd190;
	}
	shl.b32 	%r144, %r55, 20;
	add.s32 	%r145, %r144, %r57;
	mov.b64 	%fd361, {%r56, %r145};
	{
	.reg .b32 %temp; 
	mov.b64 	{%temp, %r146}, %fd36;
	}
	mov.b32 	%f4, %r146;
	abs.f32 	%f2, %f4;
	setp.lt.f32 	%p28, %f2, 0f4086232B;
	@%p28 bra 	$L__BB1_35;
	setp.lt.f64 	%p29, %fd36, 0d0000000000000000;
	add.f64 	%fd191, %fd36, 0d7FF0000000000000;
	selp.f64 	%fd361, 0d0000000000000000, %fd191, %p29;
	setp.geu.f32 	%p30, %f2, 0f40874800;
	@%p30 bra 	$L__BB1_35;
	shr.u32 	%r147, %r55, 31;
	add.s32 	%r148, %r55, %r147;
	shr.s32 	%r149, %r148, 1;
	shl.b32 	%r150, %r149, 20;
	add.s32 	%r151, %r57, %r150;
	mov.b64 	%fd192, {%r56, %r151};
	sub.s32 	%r152, %r55, %r149;
	shl.b32 	%r153, %r152, 20;
	add.s32 	%r154, %r153, 1072693248;
	mov.b32 	%r155, 0;
	mov.b64 	%fd193, {%r155, %r154};
	mul.f64 	%fd361, %fd193, %fd192;
$L__BB1_35:
	st.global.f64 	[%rd9+-8], %fd361;
	add.f64 	%fd41, %fd359, %fd361;
	ld.global.f64 	%fd194, [%rd9];
	sub.f64 	%fd42, %fd194, %fd354;
	fma.rn.f64 	%fd195, %fd42, 0d3FF71547652B82FE, 0d4338000000000000;
	{
	.reg .b32 %temp; 
	mov.b64 	{%r58, %temp}, %fd195;
	}
	mov.f64 	%fd196, 0dC338000000000000;
	add.rn.f64 	%fd197, %fd195, %fd196;
	fma.rn.f64 	%fd198, %fd197, 0dBFE62E42FEFA39EF, %fd42;
	fma.rn.f64 	%fd199, %fd197, 0dBC7ABC9E3B39803F, %fd198;
	fma.rn.f64 	%fd200, %fd199, 0d3E5ADE1569CE2BDF, 0d3E928AF3FCA213EA;
	fma.rn.f64 	%fd201, %fd200, %fd199, 0d3EC71DEE62401315;
	fma.rn.f64 	%fd202, %fd201, %fd199, 0d3EFA01997C89EB71;
	fma.rn.f64 	%fd203, %fd202, %fd199, 0d3F2A01A014761F65;
	fma.rn.f64 	%fd204, %fd203, %fd199, 0d3F56C16C1852B7AF;
	fma.rn.f64 	%fd205, %fd204, %fd199, 0d3F81111111122322;
	fma.rn.f64 	%fd206, %fd205, %fd199, 0d3FA55555555502A1;
	fma.rn.f64 	%fd207, %fd206, %fd199, 0d3FC5555555555511;
	fma.rn.f64 	%fd208, %fd207, %fd199, 0d3FE000000000000B;
	fma.rn.f64 	%fd209, %fd208, %fd199, 0d3FF0000000000000;
	fma.rn.f64 	%fd210, %fd209, %fd199, 0d3FF0000000000000;
	{
	.reg .b32 %temp; 
	mov.b64 	{%r59, %temp}, %fd210;
	}
	{
	.reg .b32 %temp; 
	mov.b64 	{%temp, %r60}, %fd210;
	}
	shl.b32 	%r156, %r58, 20;
	add.s32 	%r157, %r156, %r60;
	mov.b64 	%fd362, {%r59, %r157};
	{
	.reg .b32 %temp; 
	mov.b64 	{%temp, %r158}, %fd42;
	}
	mov.b32 	%f5, %r158;
	abs.f32 	%f3, %f5;
	setp.lt.f32 	%p31, %f3, 0f4086232B;
	@%p31 bra 	$L__BB1_38;
	setp.lt.f64 	%p32, %fd42, 0d0000000000000000;
	add.f64 	%fd211, %fd42, 0d7FF0000000000000;
	selp.f64 	%fd362, 0d0000000000000000, %fd211, %p32;
	setp.geu.f32 	%p33, %f3, 0f40874800;
	@%p33 bra 	$L__BB1_38;
	shr.u32 	%r159, %r58, 31;
	add.s32 	%r160, %r58, %r159;
	shr.s32 	%r161, %r160, 1;
	shl.b32 	%r162, %r161, 20;
	add.s32 	%r163, %r60, %r162;
	mov.b64 	%fd212, {%r59, %r163};
	sub.s32 	%r164, %r58, %r161;
	shl.b32 	%r165, %r164, 20;
	add.s32 	%r166, %r165, 1072693248;
	mov.b32 	%r167, 0;
	mov.b64 	%fd213, {%r167, %r166};
	mul.f64 	%fd362, %fd213, %fd212;
$L__BB1_38:
	st.global.f64 	[%rd9], %fd362;
	add.f64 	%fd359, %fd41, %fd362;
	add.s32 	%r217, %r217, 2;
	add.s32 	%r216, %r216, 2;
	setp.eq.s32 	%p34, %r217, 0;
	@%p34 bra 	$L__BB1_39;
	bra.uni 	$L__BB1_32;
$L__BB1_39:
	and.b32  	%r168, %r118, 1;
	setp.eq.b32 	%p35, %r168, 1;
	not.pred 	%p36, %p35;
	@%p36 bra 	$L__BB1_44;
	mad.lo.s32 	%r169, %r118, %r3, %r215;
	mul.wide.s32 	%rd61, %r169, 8;
	add.s64 	%rd7, %rd4, %rd61;
	ld.global.f64 	%fd214, [%rd7];
	sub.f64 	%fd28, %fd214, %fd354;
	fma.rn.f64 	%fd215, %fd28, 0d3FF71547652B82FE, 0d4338000000000000;
	{
	.reg .b32 %temp; 
	mov.b64 	{%r46, %temp}, %fd215;
	}
	mov.f64 	%fd216, 0dC338000000000000;
	add.rn.f64 	%fd217, %fd215, %fd216;
	fma.rn.f64 	%fd218, %fd217, 0dBFE62E42FEFA39EF, %fd28;
	fma.rn.f64 	%fd219, %fd217, 0dBC7ABC9E3B39803F, %fd218;
	fma.rn.f64 	%fd220, %fd219, 0d3E5ADE1569CE2BDF, 0d3E928AF3FCA213EA;
	fma.rn.f64 	%fd221, %fd220, %fd219, 0d3EC71DEE62401315;
	fma.rn.f64 	%fd222, %fd221, %fd219, 0d3EFA01997C89EB71;
	fma.rn.f64 	%fd223, %fd222, %fd219, 0d3F2A01A014761F65;
	fma.rn.f64 	%fd224, %fd223, %fd219, 0d3F56C16C1852B7AF;
	fma.rn.f64 	%fd225, %fd224, %fd219, 0d3F81111111122322;
	fma.rn.f64 	%fd226, %fd225, %fd219, 0d3FA55555555502A1;
	fma.rn.f64 	%fd227, %fd226, %fd219, 0d3FC5555555555511;
	fma.rn.f64 	%fd228, %fd227, %fd219, 0d3FE000000000000B;
	fma.rn.f64 	%fd229, %fd228, %fd219, 0d3FF0000000000000;
	fma.rn.f64 	%fd230, %fd229, %fd219, 0d3FF0000000000000;
	{
	.reg .b32 %temp; 
	mov.b64 	{%r47, %temp}, %fd230;
	}
	{
	.reg .b32 %temp; 
	mov.b64 	{%temp, %r48}, %fd230;
	}
	shl.b32 	%r170, %r46, 20;
	add.s32 	%r171, %r170, %r48;
	mov.b64 	%fd358, {%r47, %r171};
	{
	.reg .b32 %temp; 
	mov.b64 	{%temp, %r172}, %fd28;
	}
	mov.b32 	%f6, %r172;
	abs.f32 	%f1, %f6;
	setp.lt.f32 	%p37, %f1, 0f4086232B;
	@%p37 bra 	$L__BB1_43;
	setp.lt.f64 	%p38, %fd28, 0d0000000000000000;
	add.f64 	%fd231, %fd28, 0d7FF0000000000000;
	selp.f64 	%fd358, 0d0000000000000000, %fd231, %p38;
	setp.geu.f32 	%p39, %f1, 0f40874800;
	@%p39 bra 	$L__BB1_43;
	shr.u32 	%r173, %r46, 31;
	add.s32 	%r174, %r46, %r173;
	shr.s32 	%r175, %r174, 1;
	shl.b32 	%r176, %r175, 20;
	add.s32 	%r177, %r48, %r176;
	mov.b64 	%fd232, {%r47, %r177};
	sub.s32 	%r178, %r46, %r175;
	shl.b32 	%r179, %r178, 20;
	add.s32 	%r180, %r179, 1072693248;
	mov.b32 	%r181, 0;
	mov.b64 	%fd233, {%r181, %r180};
	mul.f64 	%fd358, %fd233, %fd232;
$L__BB1_43:
	st.global.f64 	[%rd7], %fd358;
	add.f64 	%fd359, %fd359, %fd358;
$L__BB1_44:
	setp.lt.s32 	%p40, %r118, 1;
	@%p40 bra 	$L__BB1_57;
	mul.lo.s32 	%r49, %r118, %r3;
	and.b32  	%r50, %r118, 15;
	setp.lt.u32 	%p41, %r118, 16;
	mov.b32 	%r220, 0;
	@%p41 bra 	$L__BB1_48;
	and.b32  	%r220, %r118, 2147483632;
	neg.s32 	%r219, %r220;
	add.s64 	%rd8, %rd4, 64;
	mov.u32 	%r218, %r49;
$L__BB1_47:
	.pragma "nounroll";
	mul.wide.s32 	%rd62, %r218, 8;
	add.s64 	%rd63, %rd8, %rd62;
	ld.global.f64 	%fd234, [%rd63+-64];
	div.rn.f64 	%fd235, %fd234, %fd359;
	st.global.f64 	[%rd63+-64], %fd235;
	ld.global.f64 	%fd236, [%rd63+-56];
	div.rn.f64 	%fd237, %fd236, %fd359;
	st.global.f64 	[%rd63+-56], %fd237;
	ld.global.f64 	%fd238, [%rd63+-48];
	div.rn.f64 	%fd239, %fd238, %fd359;
	st.global.f64 	[%rd63+-48], %fd239;
	ld.global.f64 	%fd240, [%rd63+-40];
	div.rn.f64 	%fd241, %fd240, %fd359;
	st.global.f64 	[%rd63+-40], %fd241;
	ld.global.f64 	%fd242, [%rd63+-32];
	div.rn.f64 	%fd243, %fd242, %fd359;
	st.global.f64 	[%rd63+-32], %fd243;
	ld.global.f64 	%fd244, [%rd63+-24];
	div.rn.f64 	%fd245, %fd244, %fd359;
	st.global.f64 	[%rd63+-24], %fd245;
	ld.global.f64 	%fd246, [%rd63+-16];
	div.rn.f64 	%fd247, %fd246, %fd359;
	st.global.f64 	[%rd63+-16], %fd247;
	ld.global.f64 	%fd248, [%rd63+-8];
	div.rn.f64 	%fd249, %fd248, %fd359;
	st.global.f64 	[%rd63+-8], %fd249;
	ld.global.f64 	%fd250, [%rd63];
	div.rn.f64 	%fd251, %fd250, %fd359;
	st.global.f64 	[%rd63], %fd251;
	ld.global.f64 	%fd252, [%rd63+8];
	div.rn.f64 	%fd253, %fd252, %fd359;
	st.global.f64 	[%rd63+8], %fd253;
	ld.global.f64 	%fd254, [%rd63+16];
	div.rn.f64 	%fd255, %fd254, %fd359;
	st.global.f64 	[%rd63+16], %fd255;
	ld.global.f64 	%fd256, [%rd63+24];
	div.rn.f64 	%fd257, %fd256, %fd359;
	st.global.f64 	[%rd63+24], %fd257;
	ld.global.f64 	%fd258, [%rd63+32];
	div.rn.f64 	%fd259, %fd258, %fd359;
	st.global.f64 	[%rd63+32], %fd259;
	ld.global.f64 	%fd260, [%rd63+40];
	div.rn.f64 	%fd261, %fd260, %fd359;
	st.global.f64 	[%rd63+40], %fd261;
	ld.global.f64 	%fd262, [%rd63+48];
	div.rn.f64 	%fd263, %fd262, %fd359;
	st.global.f64 	[%rd63+48], %fd263;
	ld.global.f64 	%fd264, [%rd63+56];
	div.rn.f64 	%fd265, %fd264, %fd359;
	st.global.f64 	[%rd63+56], %fd265;
	add.s32 	%r219, %r219, 16;
	add.s32 	%r218, %r218, 16;
	setp.ne.s32 	%p42, %r219, 0;
	@%p42 bra 	$L__BB1_47;
$L__BB1_48:
	setp.eq.s32 	%p43, %r50, 0;
	@%p43 bra 	$L__BB1_57;
	and.b32  	%r69, %r118, 7;
	setp.lt.u32 	%p44, %r50, 8;
	@%p44 bra 	$L__BB1_51;
	add.s32 	%r183, %r220, %r49;
	mul.wide.s32 	%rd64, %r183, 8;
	add.s64 	%rd65, %rd4, %rd64;
	ld.global.f64 	%fd266, [%rd65];
	div.rn.f64 	%fd267, %fd266, %fd359;
	st.global.f64 	[%rd65], %fd267;
	ld.global.f64 	%fd268, [%rd65+8];
	div.rn.f64 	%fd269, %fd268, %fd359;
	st.global.f64 	[%rd65+8], %fd269;
	ld.global.f64 	%fd270, [%rd65+16];
	div.rn.f64 	%fd271, %fd270, %fd359;
	st.global.f64 	[%rd65+16], %fd271;
	ld.global.f64 	%fd272, [%rd65+24];
	div.rn.f64 	%fd273, %fd272, %fd359;
	st.global.f64 	[%rd65+24], %fd273;
	ld.global.f64 	%fd274, [%rd65+32];
	div.rn.f64 	%fd275, %fd274, %fd359;
	st.global.f64 	[%rd65+32], %fd275;
	ld.global.f64 	%fd276, [%rd65+40];
	div.rn.f64 	%fd277, %fd276, %fd359;
	st.global.f64 	[%rd65+40], %fd277;
	ld.global.f64 	%fd278, [%rd65+48];
	div.rn.f64 	%fd279, %fd278, %fd359;
	st.global.f64 	[%rd65+48], %fd279;
	ld.global.f64 	%fd280, [%rd65+56];
	div.rn.f64 	%fd281, %fd280, %fd359;
	st.global.f64 	[%rd65+56], %fd281;
	add.s32 	%r220, %r220, 8;
$L__BB1_51:
	setp.eq.s32 	%p45, %r69, 0;
	@%p45 bra 	$L__BB1_57;
	and.b32  	%r72, %r118, 3;
	setp.lt.u32 	%p46, %r69, 4;
	@%p46 bra 	$L__BB1_54;
	add.s32 	%r184, %r220, %r49;
	mul.wide.s32 	%rd66, %r184, 8;
	add.s64 	%rd67, %rd4, %rd66;
	ld.global.f64 	%fd282, [%rd67];
	div.rn.f64 	%fd283, %fd282, %fd359;
	st.global.f64 	[%rd67], %fd283;
	ld.global.f64 	%fd284, [%rd67+8];
	div.rn.f64 	%fd285, %fd284, %fd359;
	st.global.f64 	[%rd67+8], %fd285;
	ld.global.f64 	%fd286, [%rd67+16];
	div.rn.f64 	%fd287, %fd286, %fd359;
	st.global.f64 	[%rd67+16], %fd287;
	ld.global.f64 	%fd288, [%rd67+24];
	div.rn.f64 	%fd289, %fd288, %fd359;
	st.global.f64 	[%rd67+24], %fd289;
	add.s32 	%r220, %r220, 4;
$L__BB1_54:
	setp.eq.s32 	%p47, %r72, 0;
	@%p47 bra 	$L__BB1_57;
	add.s32 	%r224, %r220, %r49;
	neg.s32 	%r223, %r72;
$L__BB1_56:
	.pragma "nounroll";
	mul.wide.s32 	%rd68, %r224, 8;
	add.s64 	%rd69, %rd4, %rd68;
	ld.global.f64 	%fd290, [%rd69];
	div.rn.f64 	%fd291, %fd290, %fd359;
	st.global.f64 	[%rd69], %fd291;
	add.s32 	%r224, %r224, 1;
	add.s32 	%r223, %r223, 1;
	setp.ne.s32 	%p48, %r223, 0;
	@%p48 bra 	$L__BB1_56;
$L__BB1_57:
	bar.sync 	0;
	setp.ge.s32 	%p49, %r4, %r120;
	@%p49 bra 	$L__BB1_71;
	setp.lt.s32 	%p50, %r118, 1;
	mov.f64 	%fd370, 0d0000000000000000;
	@%p50 bra 	$L__BB1_70;
	mul.lo.s32 	%r81, %r118, %r3;
	and.b32  	%r82, %r118, 7;
	setp.lt.u32 	%p51, %r118, 8;
	mov.f64 	%fd370, 0d0000000000000000;
	mov.b32 	%r236, 0;
	@%p51 bra 	$L__BB1_62;
	and.b32  	%r186, %r118, 2147483640;
	neg.s32 	%r234, %r186;
	add.s32 	%r233, %r4, %r119;
	shl.b32 	%r187, %r119, 1;
	add.s32 	%r232, %r4, %r187;
	mad.lo.s32 	%r231, %r119, 3, %r4;
	shl.b32 	%r188, %r119, 2;
	add.s32 	%r230, %r4, %r188;
	mad.lo.s32 	%r229, %r119, 5, %r4;
	mad.lo.s32 	%r228, %r119, 6, %r4;
	mad.lo.s32 	%r227, %r119, 7, %r4;
	mov.f64 	%fd370, 0d0000000000000000;
	mov.u32 	%r225, %r81;
	mov.u32 	%r226, %r4;
$L__BB1_61:
	.pragma "nounroll";
	and.b32  	%r236, %r118, 2147483640;
	mul.wide.s32 	%rd70, %r225, 8;
	add.s64 	%rd71, %rd4, %rd70;
	ld.global.f64 	%fd296, [%rd71];
	cvt.s64.s32 	%rd72, %r226;
	add.s64 	%rd73, %rd5, %rd72;
	shl.b64 	%rd74, %rd73, 3;
	add.s64 	%rd75, %rd3, %rd74;
	ld.global.f64 	%fd297, [%rd75];
	fma.rn.f64 	%fd298, %fd296, %fd297, %fd370;
	ld.global.f64 	%fd299, [%rd71+8];
	cvt.s64.s32 	%rd76, %r233;
	add.s64 	%rd77, %rd5, %rd76;
	shl.b64 	%rd78, %rd77, 3;
	add.s64 	%rd79, %rd3, %rd78;
	ld.global.f64 	%fd300, [%rd79];
	fma.rn.f64 	%fd301, %fd299, %fd300, %fd298;
	ld.global.f64 	%fd302, [%rd71+16];
	cvt.s64.s32 	%rd80, %r232;
	add.s64 	%rd81, %rd5, %rd80;
	shl.b64 	%rd82, %rd81, 3;
	add.s64 	%rd83, %rd3, %rd82;
	ld.global.f64 	%fd303, [%rd83];
	fma.rn.f64 	%fd304, %fd302, %fd303, %fd301;
	ld.global.f64 	%fd305, [%rd71+24];
	cvt.s64.s32 	%rd84, %r231;
	add.s64 	%rd85, %rd5, %rd84;
	shl.b64 	%rd86, %rd85, 3;
	add.s64 	%rd87, %rd3, %rd86;
	ld.global.f64 	%fd306, [%rd87];
	fma.rn.f64 	%fd307, %fd305, %fd306, %fd304;
	ld.global.f64 	%fd308, [%rd71+32];
	cvt.s64.s32 	%rd88, %r230;
	add.s64 	%rd89, %rd5, %rd88;
	shl.b64 	%rd90, %rd89, 3;
	add.s64 	%rd91, %rd3, %rd90;
	ld.global.f64 	%fd309, [%rd91];
	fma.rn.f64 	%fd310, %fd308, %fd309, %fd307;
	ld.global.f64 	%fd311, [%rd71+40];
	cvt.s64.s32 	%rd92, %r229;
	add.s64 	%rd93, %rd5, %rd92;
	shl.b64 	%rd94, %rd93, 3;
	add.s64 	%rd95, %rd3, %rd94;
	ld.global.f64 	%fd312, [%rd95];
	fma.rn.f64 	%fd313, %fd311, %fd312, %fd310;
	ld.global.f64 	%fd314, [%rd71+48];
	cvt.s64.s32 	%rd96, %r228;
	add.s64 	%rd97, %rd5, %rd96;
	shl.b64 	%rd98, %rd97, 3;
	add.s64 	%rd99, %rd3, %rd98;
	ld.global.f64 	%fd315, [%rd99];
	fma.rn.f64 	%fd316, %fd314, %fd315, %fd313;
	ld.global.f64 	%fd317, [%rd71+56];
	cvt.s64.s32 	%rd100, %r227;
	add.s64 	%rd101, %rd5, %rd100;
	shl.b64 	%rd102, %rd101, 3;
	add.s64 	%rd103, %rd3, %rd102;
	ld.global.f64 	%fd318, [%rd103];
	fma.rn.f64 	%fd370, %fd317, %fd318, %fd316;
	add.s32 	%r234, %r234, 8;
	shl.b32 	%r189, %r119, 3;
	add.s32 	%r233, %r233, %r189;
	add.s32 	%r232, %r232, %r189;
	add.s32 	%r231, %r231, %r189;
	add.s32 	%r230, %r230, %r189;
	add.s32 	%r229, %r229, %r189;
	add.s32 	%r228, %r228, %r189;
	add.s32 	%r227, %r227, %r189;
	add.s32 	%r226, %r226, %r189;
	add.s32 	%r225, %r225, 8;
	setp.ne.s32 	%p52, %r234, 0;
	@%p52 bra 	$L__BB1_61;
$L__BB1_62:
	setp.eq.s32 	%p53, %r82, 0;
	@%p53 bra 	$L__BB1_70;
	and.b32  	%r113, %r118, 3;
	setp.lt.u32 	%p54, %r82, 4;
	@%p54 bra 	$L__BB1_65;
	add.s32 	%r190, %r236, %r81;
	mul.wide.s32 	%rd104, %r190, 8;
	add.s64 	%rd105, %rd4, %rd104;
	ld.global.f64 	%fd320, [%rd105];
	mad.lo.s32 	%r191, %r236, %r119, %r4;
	cvt.s64.s32 	%rd106, %r191;
	add.s64 	%rd107, %rd5, %rd106;
	shl.b64 	%rd108, %rd107, 3;
	add.s64 	%rd109, %rd3, %rd108;
	ld.global.f64 	%fd321, [%rd109];
	fma.rn.f64 	%fd322, %fd320, %fd321, %fd370;
	ld.global.f64 	%fd323, [%rd105+8];
	add.s32 	%r192, %r191, %r119;
	cvt.s64.s32 	%rd110, %r192;
	add.s64 	%rd111, %rd5, %rd110;
	shl.b64 	%rd112, %rd111, 3;
	add.s64 	%rd113, %rd3, %rd112;
	ld.global.f64 	%fd324, [%rd113];
	fma.rn.f64 	%fd325, %fd323, %fd324, %fd322;
	ld.global.f64 	%fd326, [%rd105+16];
	add.s32 	%r193, %r192, %r119;
	cvt.s64.s32 	%rd114, %r193;
	add.s64 	%rd115, %rd5, %rd114;
	shl.b64 	%rd116, %rd115, 3;
	add.s64 	%rd117, %rd3, %rd116;
	ld.global.f64 	%fd327, [%rd117];
	fma.rn.f64 	%fd328, %fd326, %fd327, %fd325;
	ld.global.f64 	%fd329, [%rd105+24];
	add.s32 	%r194, %r193, %r119;
	cvt.s64.s32 	%rd118, %r194;
	add.s64 	%rd119, %rd5, %rd118;
	shl.b64 	%rd120, %rd119, 3;
	add.s64 	%rd121, %rd3, %rd120;
	ld.global.f64 	%fd330, [%rd121];
	fma.rn.f64 	%fd370, %fd329, %fd330, %fd328;
	add.s32 	%r236, %r236, 4;
$L__BB1_65:
	setp.eq.s32 	%p55, %r113, 0;
	@%p55 bra 	$L__BB1_70;
	setp.eq.s32 	%p56, %r113, 1;
	@%p56 bra 	$L__BB1_68;
	add.s32 	%r195, %r236, %r81;
	mul.wide.s32 	%rd122, %r195, 8;
	add.s64 	%rd123, %rd4, %rd122;
	ld.global.f64 	%fd332, [%rd123];
	mad.lo.s32 	%r196, %r236, %r119, %r4;
	cvt.s64.s32 	%rd124, %r196;
	add.s64 	%rd125, %rd5, %rd124;
	shl.b64 	%rd126, %rd125, 3;
	add.s64 	%rd127, %rd3, %rd126;
	ld.global.f64 	%fd333, [%rd127];
	fma.rn.f64 	%fd334, %fd332, %fd333, %fd370;
	ld.global.f64 	%fd335, [%rd123+8];
	add.s32 	%r197, %r196, %r119;
	cvt.s64.s32 	%rd128, %r197;
	add.s64 	%rd129, %rd5, %rd128;
	shl.b64 	%rd130, %rd129, 3;
	add.s64 	%rd131, %rd3, %rd130;
	ld.global.f64 	%fd336, [%rd131];
	fma.rn.f64 	%fd370, %fd335, %fd336, %fd334;
	add.s32 	%r236, %r236, 2;
$L__BB1_68:
	and.b32  	%r198, %r118, 1;
	setp.eq.b32 	%p57, %r198, 1;
	not.pred 	%p58, %p57;
	@%p58 bra 	$L__BB1_70;
	add.s32 	%r199, %r236, %r81;
	mul.wide.s32 	%rd132, %r199, 8;
	add.s64 	%rd133, %rd4, %rd132;
	ld.global.f64 	%fd337, [%rd133];
	mad.lo.s32 	%r200, %r236, %r119, %r4;
	cvt.s64.s32 	%rd134, %r200;
	add.s64 	%rd135, %rd5, %rd134;
	shl.b64 	%rd136, %rd135, 3;
	add.s64 	%rd137, %rd3, %rd136;
	ld.global.f64 	%fd338, [%rd137];
	fma.rn.f64 	%fd370, %fd337, %fd338, %fd370;
$L__BB1_70:
	ld.param.u64 	%rd143, [_Z19multihead_attentionPdS_S_S_S_iiiii_param_3];
	mad.lo.s32 	%r201, %r119, %r3, %r4;
	cvt.s64.s32 	%rd138, %r201;
	add.s64 	%rd139, %rd5, %rd138;
	cvta.to.global.u64 	%rd140, %rd143;
	shl.b64 	%rd141, %rd139, 3;
	add.s64 	%rd142, %rd140, %rd141;
	st.global.f64 	[%rd142], %fd370;
$L__BB1_71:
	ret;

}
	// .globl	_Z15transformer_ffnPdS_S_S_S_S_iiii
.visible .entry _Z15transformer_ffnPdS_S_S_S_S_iiii(
	.param .u64 .ptr .align 1 _Z15transformer_ffnPdS_S_S_S_S_iiii_param_0,
	.param .u64 .ptr .align 1 _Z15transformer_ffnPdS_S_S_S_S_iiii_param_1,
	.param .u64 .ptr .align 1 _Z15transformer_ffnPdS_S_S_S_S_iiii_param_2,
	.param .u64 .ptr .align 1 _Z15transformer_ffnPdS_S_S_S_S_iiii_param_3,
	.param .u64 .ptr .align 1 _Z15transformer_ffnPdS_S_S_S_S_iiii_param_4,
	.param .u64 .ptr .align 1 _Z15transformer_ffnPdS_S_S_S_S_iiii_param_5,
	.param .u32 _Z15transformer_ffnPdS_S_S_S_S_iiii_param_6,
	.param .u32 _Z15transformer_ffnPdS_S_S_S_S_iiii_param_7,
	.param .u32 _Z15transformer_ffnPdS_S_S_S_S_iiii_param_8,
	.param .u32 _Z15transformer_ffnPdS_S_S_S_S_iiii_param_9
)
{
	.local .align 16 .b8 	__local_depot2[1024];
	.reg .b64 	%SP;
	.reg .b64 	%SPL;
	.reg .pred 	%p<53>;
	.reg .b32 	%r<133>;
	.reg .b32 	%f<145>;
	.reg .b64 	%rd<159>;
	.reg .b64 	%fd<260>;

	mov.u64 	%SPL, __local_depot2;
	ld.param.u64 	%rd18, [_Z15transformer_ffnPdS_S_S_S_S_iiii_param_0];
	ld.param.u64 	%rd19, [_Z15transformer_ffnPdS_S_S_S_S_iiii_param_1];
	ld.param.u64 	%rd20, [_Z15transformer_ffnPdS_S_S_S_S_iiii_param_2];
	ld.param.u64 	%rd21, [_Z15transformer_ffnPdS_S_S_S_S_iiii_param_3];
	ld.param.u32 	%r80, [_Z15transformer_ffnPdS_S_S_S_S_iiii_param_6];
	ld.param.u32 	%r81, [_Z15transformer_ffnPdS_S_S_S_S_iiii_param_7];
	ld.param.u32 	%r78, [_Z15transformer_ffnPdS_S_S_S_S_iiii_param_8];
	ld.param.u32 	%r79, [_Z15transformer_ffnPdS_S_S_S_S_iiii_param_9];
	cvta.to.global.u64 	%rd1, %rd19;
	cvta.to.global.u64 	%rd2, %rd18;
	cvta.to.global.u64 	%rd3, %rd20;
	cvta.to.global.u64 	%rd4, %rd21;
	add.u64 	%rd5, %SPL, 0;
	mov.u32 	%r1, %ctaid.z;
	mov.u32 	%r82, %ctaid.y;
	mov.u32 	%r83, %ntid.y;
	mov.u32 	%r84, %tid.y;
	mad.lo.s32 	%r85, %r82, %r83, %r84;
	mov.u32 	%r86, %ctaid.x;
	mov.u32 	%r87, %ntid.x;
	mov.u32 	%r88, %tid.x;
	mad.lo.s32 	%r3, %r86, %r87, %r88;
	setp.ge.s32 	%p1, %r1, %r80;
	setp.ge.s32 	%p2, %r85, %r81;
	or.pred  	%p3, %p1, %p2;
	@%p3 bra 	$L__BB2_38;
	mul.lo.s32 	%r89, %r81, %r1;
	mul.lo.s32 	%r90, %r89, %r78;
	cvt.s64.s32 	%rd23, %r90;
	mul.lo.s32 	%r91, %r78, %r85;
	cvt.s64.s32 	%rd24, %r91;
	add.s64 	%rd6, %rd23, %rd24;
	setp.ge.s32 	%p4, %r3, %r78;
	@%p4 bra 	$L__BB2_38;
	setp.lt.s32 	%p5, %r79, 1;
	mov.f64 	%fd259, 0d0000000000000000;
	@%p5 bra 	$L__BB2_37;
	setp.lt.s32 	%p6, %r78, 1;
	@%p6 bra 	$L__BB2_17;
	add.s32 	%r4, %r78, -1;
	and.b32  	%r5, %r78, 7;
	and.b32  	%r6, %r78, 3;
	and.b32  	%r7, %r78, 2147483640;
	and.b32  	%r8, %r78, 1;
	neg.s32 	%r9, %r7;
	shl.b32 	%r10, %r79, 3;
	shl.b32 	%r11, %r79, 1;
	mul.lo.s32 	%r12, %r79, 3;
	shl.b32 	%r13, %r79, 2;
	mul.lo.s32 	%r14, %r79, 5;
	mul.lo.s32 	%r15, %r79, 6;
	mul.lo.s32 	%r16, %r79, 7;
	mov.b32 	%r110, 0;
	shl.b64 	%rd55, %rd6, 3;
	add.s64 	%rd56, %rd55, %rd2;
	add.s64 	%rd7, %rd56, 32;
$L__BB2_5:
	setp.lt.u32 	%p34, %r4, 7;
	mov.f64 	%fd250, 0d0000000000000000;
	mov.b32 	%r121, 0;
	@%p34 bra 	$L__BB2_8;
	add.s32 	%r118, %r79, %r110;
	add.s32 	%r117, %r11, %r110;
	add.s32 	%r116, %r12, %r110;
	add.s32 	%r115, %r13, %r110;
	add.s32 	%r114, %r14, %r110;
	add.s32 	%r113, %r15, %r110;
	add.s32 	%r112, %r16, %r110;
	mov.f64 	%fd250, 0d0000000000000000;
	mov.u64 	%rd156, %rd7;
	mov.u32 	%r111, %r110;
	mov.u32 	%r119, %r9;
$L__BB2_7:
	.pragma "nounroll";
	ld.global.f64 	%fd100, [%rd156+-32];
	mul.wide.u32 	%rd57, %r111, 8;
	add.s64 	%rd58, %rd1, %rd57;
	ld.global.f64 	%fd101, [%rd58];
	fma.rn.f64 	%fd102, %fd100, %fd101, %fd250;
	ld.global.f64 	%fd103, [%rd156+-24];
	mul.wide.u32 	%rd59, %r118, 8;
	add.s64 	%rd60, %rd1, %rd59;
	ld.global.f64 	%fd104, [%rd60];
	fma.rn.f64 	%fd105, %fd103, %fd104, %fd102;
	ld.global.f64 	%fd106, [%rd156+-16];
	mul.wide.u32 	%rd61, %r117, 8;
	add.s64 	%rd62, %rd1, %rd61;
	ld.global.f64 	%fd107, [%rd62];
	fma.rn.f64 	%fd108, %fd106, %fd107, %fd105;
	ld.global.f64 	%fd109, [%rd156+-8];
	mul.wide.u32 	%rd63, %r116, 8;
	add.s64 	%rd64, %rd1, %rd63;
	ld.global.f64 	%fd110, [%rd64];
	fma.rn.f64 	%fd111, %fd109, %fd110, %fd108;
	ld.global.f64 	%fd112, [%rd156];
	mul.wide.u32 	%rd65, %r115, 8;
	add.s64 	%rd66, %rd1, %rd65;
	ld.global.f64 	%fd113, [%rd66];
	fma.rn.f64 	%fd114, %fd112, %fd113, %fd111;
	ld.global.f64 	%fd115, [%rd156+8];
	mul.wide.u32 	%rd67, %r114, 8;
	add.s64 	%rd68, %rd1, %rd67;
	ld.global.f64 	%fd116, [%rd68];
	fma.rn.f64 	%fd117, %fd115, %fd116, %fd114;
	ld.global.f64 	%fd118, [%rd156+16];
	mul.wide.u32 	%rd69, %r113, 8;
	add.s64 	%rd70, %rd1, %rd69;
	ld.global.f64 	%fd119, [%rd70];
	fma.rn.f64 	%fd120, %fd118, %fd119, %fd117;
	ld.global.f64 	%fd121, [%rd156+24];
	mul.wide.u32 	%rd71, %r112, 8;
	add.s64 	%rd72, %rd1, %rd71;
	ld.global.f64 	%fd122, [%rd72];
	fma.rn.f64 	%fd250, %fd121, %fd122, %fd120;
	add.s32 	%r119, %r119, 8;
	add.s32 	%r118, %r118, %r10;
	add.s32 	%r117, %r117, %r10;
	add.s32 	%r116, %r116, %r10;
	add.s32 	%r115, %r115, %r10;
	add.s32 	%r114, %r114, %r10;
	add.s32 	%r113, %r113, %r10;
	add.s32 	%r112, %r112, %r10;
	add.s32 	%r111, %r111, %r10;
	add.s64 	%rd156, %rd156, 64;
	setp.ne.s32 	%p35, %r119, 0;
	mov.u32 	%r121, %r7;
	@%p35 bra 	$L__BB2_7;
$L__BB2_8:
	setp.eq.s32 	%p36, %r5, 0;
	@%p36 bra 	$L__BB2_16;
	add.s32 	%r98, %r5, -1;
	setp.lt.u32 	%p37, %r98, 3;
	@%p37 bra 	$L__BB2_11;
	cvt.u64.u32 	%rd73, %r121;
	add.s64 	%rd74, %rd6, %rd73;
	shl.b64 	%rd75, %rd74, 3;
	add.s64 	%rd76, %rd2, %rd75;
	ld.global.f64 	%fd124, [%rd76];
	mad.lo.s32 	%r99, %r121, %r79, %r110;
	mul.wide.u32 	%rd77, %r99, 8;
	add.s64 	%rd78, %rd1, %rd77;
	ld.global.f64 	%fd125, [%rd78];
	fma.rn.f64 	%fd126, %fd124, %fd125, %fd250;
	ld.global.f64 	%fd127, [%rd76+8];
	add.s32 	%r100, %r99, %r79;
	mul.wide.u32 	%rd79, %r100, 8;
	add.s64 	%rd80, %rd1, %rd79;
	ld.global.f64 	%fd128, [%rd80];
	fma.rn.f64 	%fd129, %fd127, %fd128, %fd126;
	ld.global.f64 	%fd130, [%rd76+16];
	add.s32 	%r101, %r100, %r79;
	mul.wide.u32 	%rd81, %r101, 8;
	add.s64 	%rd82, %rd1, %rd81;
	ld.global.f64 	%fd131, [%rd82];
	fma.rn.f64 	%fd132, %fd130, %fd131, %fd129;
	ld.global.f64 	%fd133, [%rd76+24];
	add.s32 	%r102, %r101, %r79;
	mul.wide.u32 	%rd83, %r102, 8;
	add.s64 	%rd84, %rd1, %rd83;
	ld.global.f64 	%fd134, [%rd84];
	fma.rn.f64 	%fd250, %fd133, %fd134, %fd132;
	add.s32 	%r121, %r121, 4;
$L__BB2_11:
	setp.eq.s32 	%p38, %r6, 0;
	@%p38 bra 	$L__BB2_16;
	setp.eq.s32 	%p39, %r6, 1;
	@%p39 bra 	$L__BB2_14;
	cvt.u64.u32 	%rd85, %r121;
	add.s64 	%rd86, %rd6, %rd85;
	shl.b64 	%rd87, %rd86, 3;
	add.s64 	%rd88, %rd2, %rd87;
	ld.global.f64 	%fd136, [%rd88];
	mad.lo.s32 	%r103, %r121, %r79, %r110;
	mul.wide.u32 	%rd89, %r103, 8;
	add.s64 	%rd90, %rd1, %rd89;
	ld.global.f64 	%fd137, [%rd90];
	fma.rn.f64 	%fd138, %fd136, %fd137, %fd250;
	ld.global.f64 	%fd139, [%rd88+8];
	add.s32 	%r104, %r103, %r79;
	mul.wide.u32 	%rd91, %r104, 8;
	add.s64 	%rd92, %rd1, %rd91;
	ld.global.f64 	%fd140, [%rd92];
	fma.rn.f64 	%fd250, %fd139, %fd140, %fd138;
	add.s32 	%r121, %r121, 2;
$L__BB2_14:
	setp.eq.s32 	%p40, %r8, 0;
	@%p40 bra 	$L__BB2_16;
	cvt.u64.u32 	%rd93, %r121;
	add.s64 	%rd94, %rd6, %rd93;
	shl.b64 	%rd95, %rd94, 3;
	add.s64 	%rd96, %rd2, %rd95;
	ld.global.f64 	%fd141, [%rd96];
	mad.lo.s32 	%r105, %r121, %r79, %r110;
	mul.wide.u32 	%rd97, %r105, 8;
	add.s64 	%rd98, %rd1, %rd97;
	ld.global.f64 	%fd142, [%rd98];
	fma.rn.f64 	%fd250, %fd141, %fd142, %fd250;
$L__BB2_16:
	mul.wide.u32 	%rd99, %r110, 8;
	add.s64 	%rd100, %rd3, %rd99;
	ld.global.f64 	%fd143, [%rd100];
	add.f64 	%fd144, %fd250, %fd143;
	mul.f64 	%fd145, %fd144, 0d3FE0000000000000;
	mul.f64 	%fd146, %fd144, 0d3FA6E4E26D4801F7;
	mul.f64 	%fd147, %fd144, %fd146;
	fma.rn.f64 	%fd148, %fd144, %fd147, %fd144;
	mul.f64 	%fd149, %fd148, 0d3FE9884533D3D180;
	cvt.rn.f32.f64 	%f127, %fd149;
	abs.f32 	%f128, %f127;
	mul.f32 	%f129, %f128, 0f4038AA3B;
	ex2.approx.ftz.f32 	%f130, %f129;
	add.f32 	%f131, %f130, 0f3F800000;
	rcp.approx.ftz.f32 	%f132, %f131;
	fma.rn.f32 	%f133, %f132, 0fC0000000, 0f3F800000;
	setp.ge.f32 	%p41, %f128, 0f41102CB4;
	selp.f32 	%f134, 0f3F800000, %f133, %p41;
	abs.f32 	%f135, %f134;
	neg.f32 	%f136, %f135;
	mov.b64 	%rd101, %fd149;
	shr.u64 	%rd102, %rd101, 63;
	and.b64  	%rd103, %rd102, 1;
	setp.eq.b64 	%p42, %rd103, 1;
	selp.f32 	%f137, %f136, %f135, %p42;
	mul.f32 	%f138, %f127, %f127;
	fma.rn.f32 	%f139, %f138, 0f3C80F082, 0fBD563CAE;
	fma.rn.f32 	%f140, %f139, %f138, 0f3E085941;
	fma.rn.f32 	%f141, %f140, %f138, 0fBEAAA9ED;
	fma.rn.f32 	%f142, %f141, %f138, 0f00000000;
	fma.rn.f32 	%f143, %f142, %f127, %f127;
	setp.ge.f32 	%p43, %f128, 0f3F19999A;
	selp.f32 	%f144, %f137, %f143, %p43;
	cvt.f64.f32 	%fd150, %f144;
	add.f64 	%fd151, %fd150, 0d3FF0000000000000;
	mul.f64 	%fd152, %fd145, %fd151;
	add.s64 	%rd104, %rd5, %rd99;
	st.local.f64 	[%rd104], %fd152;
	add.s32 	%r110, %r110, 1;
	setp.eq.s32 	%p44, %r110, %r79;
	@%p44 bra 	$L__BB2_25;
	bra.uni 	$L__BB2_5;
$L__BB2_17:
	add.s32 	%r93, %r79, -1;
	and.b32  	%r49, %r79, 3;
	setp.lt.u32 	%p7, %r93, 3;
	mov.b32 	%r125, 0;
	@%p7 bra 	$L__BB2_20;
	and.b32  	%r125, %r79, 2147483644;
	mov.b32 	%r123, 0;
$L__BB2_19:
	.pragma "nounroll";
	mul.wide.u32 	%rd25, %r123, 8;
	add.s64 	%rd26, %rd3, %rd25;
	ld.global.f64 	%fd27, [%rd26];
	add.f64 	%fd28, %fd27, 0d0000000000000000;
	mul.f64 	%fd29, %fd28, 0d3FE0000000000000;
	mul.f64 	%fd30, %fd28, 0d3FA6E4E26D4801F7;
	mul.f64 	%fd31, %fd28, %fd30;
	fma.rn.f64 	%fd32, %fd28, %fd31, %fd28;
	mul.f64 	%fd33, %fd32, 0d3FE9884533D3D180;
	cvt.rn.f32.f64 	%f1, %fd33;
	abs.f32 	%f2, %f1;
	mul.f32 	%f3, %f2, 0f4038AA3B;
	ex2.approx.ftz.f32 	%f4, %f3;
	add.f32 	%f5, %f4, 0f3F800000;
	rcp.approx.ftz.f32 	%f6, %f5;
	fma.rn.f32 	%f7, %f6, 0fC0000000, 0f3F800000;
	setp.ge.f32 	%p8, %f2, 0f41102CB4;
	selp.f32 	%f8, 0f3F800000, %f7, %p8;
	abs.f32 	%f9, %f8;
	neg.f32 	%f10, %f9;
	mov.b64 	%rd27, %fd33;
	shr.u64 	%rd28, %rd27, 63;
	and.b64  	%rd29, %rd28, 1;
	setp.eq.b64 	%p9, %rd29, 1;
	selp.f32 	%f11, %f10, %f9, %p9;
	mul.f32 	%f12, %f1, %f1;
	fma.rn.f32 	%f13, %f12, 0f3C80F082, 0fBD563CAE;
	fma.rn.f32 	%f14, %f13, %f12, 0f3E085941;
	fma.rn.f32 	%f15, %f14, %f12, 0fBEAAA9ED;
	fma.rn.f32 	%f16, %f15, %f12, 0f00000000;
	fma.rn.f32 	%f17, %f16, %f1, %f1;
	setp.ge.f32 	%p10, %f2, 0f3F19999A;
	selp.f32 	%f18, %f11, %f17, %p10;
	cvt.f64.f32 	%fd34, %f18;
	add.f64 	%fd35, %fd34, 0d3FF0000000000000;
	mul.f64 	%fd36, %fd29, %fd35;
	add.s64 	%rd30, %rd5, %rd25;
	ld.global.f64 	%fd37, [%rd26+8];
	add.f64 	%fd38, %fd37, 0d0000000000000000;
	mul.f64 	%fd39, %fd38, 0d3FE0000000000000;
	mul.f64 	%fd40, %fd38, 0d3FA6E4E26D4801F7;
	mul.f64 	%fd41, %fd38, %fd40;
	fma.rn.f64 	%fd42, %fd38, %fd41, %fd38;
	mul.f64 	%fd43, %fd42, 0d3FE9884533D3D180;
	cvt.rn.f32.f64 	%f19, %fd43;
	abs.f32 	%f20, %f19;
	mul.f32 	%f21, %f20, 0f4038AA3B;
	ex2.approx.ftz.f32 	%f22, %f21;
	add.f32 	%f23, %f22, 0f3F800000;
	rcp.approx.ftz.f32 	%f24, %f23;
	fma.rn.f32 	%f25, %f24, 0fC0000000, 0f3F800000;
	setp.ge.f32 	%p11, %f20, 0f41102CB4;
	selp.f32 	%f26, 0f3F800000, %f25, %p11;
	abs.f32 	%f27, %f26;
	neg.f32 	%f28, %f27;
	mov.b64 	%rd31, %fd43;
	shr.u64 	%rd32, %rd31, 63;
	and.b64  	%rd33, %rd32, 1;
	setp.eq.b64 	%p12, %rd33, 1;
	selp.f32 	%f29, %f28, %f27, %p12;
	mul.f32 	%f30, %f19, %f19;
	fma.rn.f32 	%f31, %f30, 0f3C80F082, 0fBD563CAE;
	fma.rn.f32 	%f32, %f31, %f30, 0f3E085941;
	fma.rn.f32 	%f33, %f32, %f30, 0fBEAAA9ED;
	fma.rn.f32 	%f34, %f33, %f30, 0f00000000;
	fma.rn.f32 	%f35, %f34, %f19, %f19;
	setp.ge.f32 	%p13, %f20, 0f3F19999A;
	selp.f32 	%f36, %f29, %f35, %p13;
	cvt.f64.f32 	%fd44, %f36;
	add.f64 	%fd45, %fd44, 0d3FF0000000000000;
	mul.f64 	%fd46, %fd39, %fd45;
	st.local.v2.f64 	[%rd30], {%fd36, %fd46};
	ld.global.f64 	%fd47, [%rd26+16];
	add.f64 	%fd48, %fd47, 0d0000000000000000;
	mul.f64 	%fd49, %fd48, 0d3FE0000000000000;
	mul.f64 	%fd50, %fd48, 0d3FA6E4E26D4801F7;
	mul.f64 	%fd51, %fd48, %fd50;
	fma.rn.f64 	%fd52, %fd48, %fd51, %fd48;
	mul.f64 	%fd53, %fd52, 0d3FE9884533D3D180;
	cvt.rn.f32.f64 	%f37, %fd53;
	abs.f32 	%f38, %f37;
	mul.f32 	%f39, %f38, 0f4038AA3B;
	ex2.approx.ftz.f32 	%f40, %f39;
	add.f32 	%f41, %f40, 0f3F800000;
	rcp.approx.ftz.f32 	%f42, %f41;
	fma.rn.f32 	%f43, %f42, 0fC0000000, 0f3F800000;
	setp.ge.f32 	%p14, %f38, 0f41102CB4;
	selp.f32 	%f44, 0f3F800000, %f43, %p14;
	abs.f32 	%f45, %f44;
	neg.f32 	%f46, %f45;
	mov.b64 	%rd34, %fd53;
	shr.u64 	%rd35, %rd34, 63;
	and.b64  	%rd36, %rd35, 1;
	setp.eq.b64 	%p15, %rd36, 1;
	selp.f32 	%f47, %f46, %f45, %p15;
	mul.f32 	%f48, %f37, %f37;
	fma.rn.f32 	%f49, %f48, 0f3C80F082, 0fBD563CAE;
	fma.rn.f32 	%f50, %f49, %f48, 0f3E085941;
	fma.rn.f32 	%f51, %f50, %f48, 0fBEAAA9ED;
	fma.rn.f32 	%f52, %f51, %f48, 0f00000000;
	fma.rn.f32 	%f53, %f52, %f37, %f37;
	setp.ge.f32 	%p16, %f38, 0f3F19999A;
	selp.f32 	%f54, %f47, %f53, %p16;
	cvt.f64.f32 	%fd54, %f54;
	add.f64 	%fd55, %fd54, 0d3FF0000000000000;
	mul.f64 	%fd56, %fd49, %fd55;
	ld.global.f64 	%fd57, [%rd26+24];
	add.f64 	%fd58, %fd57, 0d0000000000000000;
	mul.f64 	%fd59, %fd58, 0d3FE0000000000000;
	mul.f64 	%fd60, %fd58, 0d3FA6E4E26D4801F7;
	mul.f64 	%fd61, %fd58, %fd60;
	fma.rn.f64 	%fd62, %fd58, %fd61, %fd58;
	mul.f64 	%fd63, %fd62, 0d3FE9884533D3D180;
	cvt.rn.f32.f64 	%f55, %fd63;
	abs.f32 	%f56, %f55;
	mul.f32 	%f57, %f56, 0f4038AA3B;
	ex2.approx.ftz.f32 	%f58, %f57;
	add.f32 	%f59, %f58, 0f3F800000;
	rcp.approx.ftz.f32 	%f60, %f59;
	fma.rn.f32 	%f61, %f60, 0fC0000000, 0f3F800000;
	setp.ge.f32 	%p17, %f56, 0f41102CB4;
	selp.f32 	%f62, 0f3F800000, %f61, %p17;
	abs.f32 	%f63, %f62;
	neg.f32 	%f64, %f63;
	mov.b64 	%rd37, %fd63;
	shr.u64 	%rd38, %rd37, 63;
	and.b64  	%rd39, %rd38, 1;
	setp.eq.b64 	%p18, %rd39, 1;
	selp.f32 	%f65, %f64, %f63, %p18;
	mul.f32 	%f66, %f55, %f55;
	fma.rn.f32 	%f67, %f66, 0f3C80F082, 0fBD563CAE;
	fma.rn.f32 	%f68, %f67, %f66, 0f3E085941;
	fma.rn.f32 	%f69, %f68, %f66, 0fBEAAA9ED;
	fma.rn.f32 	%f70, %f69, %f66, 0f00000000;
	fma.rn.f32 	%f71, %f70, %f55, %f55;
	setp.ge.f32 	%p19, %f56, 0f3F19999A;
	selp.f32 	%f72, %f65, %f71, %p19;
	cvt.f64.f32 	%fd64, %f72;
	add.f64 	%fd65, %fd64, 0d3FF0000000000000;
	mul.f64 	%fd66, %fd59, %fd65;
	st.local.v2.f64 	[%rd30+16], {%fd56, %fd66};
	add.s32 	%r123, %r123, 4;
	setp.ne.s32 	%p20, %r123, %r125;
	@%p20 bra 	$L__BB2_19;
$L__BB2_20:
	setp.eq.s32 	%p21, %r49, 0;
	@%p21 bra 	$L__BB2_25;
	setp.eq.s32 	%p22, %r49, 1;
	@%p22 bra 	$L__BB2_23;
	mul.wide.u32 	%rd40, %r125, 8;
	add.s64 	%rd41, %rd3, %rd40;
	ld.global.f64 	%fd67, [%rd41];
	add.f64 	%fd68, %fd67, 0d0000000000000000;
	mul.f64 	%fd69, %fd68, 0d3FE0000000000000;
	mul.f64 	%fd70, %fd68, 0d3FA6E4E26D4801F7;
	mul.f64 	%fd71, %fd68, %fd70;
	fma.rn.f64 	%fd72, %fd68, %fd71, %fd68;
	mul.f64 	%fd73, %fd72, 0d3FE9884533D3D180;
	cvt.rn.f32.f64 	%f73, %fd73;
	abs.f32 	%f74, %f73;
	mul.f32 	%f75, %f74, 0f4038AA3B;
	ex2.approx.ftz.f32 	%f76, %f75;
	add.f32 	%f77, %f76, 0f3F800000;
	rcp.approx.ftz.f32 	%f78, %f77;
	fma.rn.f32 	%f79, %f78, 0fC0000000, 0f3F800000;
	setp.ge.f32 	%p23, %f74, 0f41102CB4;
	selp.f32 	%f80, 0f3F800000, %f79, %p23;
	abs.f32 	%f81, %f80;
	neg.f32 	%f82, %f81;
	mov.b64 	%rd42, %fd73;
	shr.u64 	%rd43, %rd42, 63;
	and.b64  	%rd44, %rd43, 1;
	setp.eq.b64 	%p24, %rd44, 1;
	selp.f32 	%f83, %f82, %f81, %p24;
	mul.f32 	%f84, %f73, %f73;
	fma.rn.f32 	%f85, %f84, 0f3C80F082, 0fBD563CAE;
	fma.rn.f32 	%f86, %f85, %f84, 0f3E085941;
	fma.rn.f32 	%f87, %f86, %f84, 0fBEAAA9ED;
	fma.rn.f32 	%f88, %f87, %f84, 0f00000000;
	fma.rn.f32 	%f89, %f88, %f73, %f73;
	setp.ge.f32 	%p25, %f74, 0f3F19999A;
	selp.f32 	%f90, %f83, %f89, %p25;
	cvt.f64.f32 	%fd74, %f90;
	add.f64 	%fd75, %fd74, 0d3FF0000000000000;
	mul.f64 	%fd76, %fd69, %fd75;
	add.s64 	%rd45, %rd5, %rd40;
	st.local.f64 	[%rd45], %fd76;
	ld.global.f64 	%fd77, [%rd41+8];
	add.f64 	%fd78, %fd77, 0d0000000000000000;
	mul.f64 	%fd79, %fd78, 0d3FE0000000000000;
	mul.f64 	%fd80, %fd78, 0d3FA6E4E26D4801F7;
	mul.f64 	%fd81, %fd78, %fd80;
	fma.rn.f64 	%fd82, %fd78, %fd81, %fd78;
	mul.f64 	%fd83, %fd82, 0d3FE9884533D3D180;
	cvt.rn.f32.f64 	%f91, %fd83;
	abs.f32 	%f92, %f91;
	mul.f32 	%f93, %f92, 0f4038AA3B;
	ex2.approx.ftz.f32 	%f94, %f93;
	add.f32 	%f95, %f94, 0f3F800000;
	rcp.approx.ftz.f32 	%f96, %f95;
	fma.rn.f32 	%f97, %f96, 0fC0000000, 0f3F800000;
	setp.ge.f32 	%p26, %f92, 0f41102CB4;
	selp.f32 	%f98, 0f3F800000, %f97, %p26;
	abs.f32 	%f99, %f98;
	neg.f32 	%f100, %f99;
	mov.b64 	%rd46, %fd83;
	shr.u64 	%rd47, %rd46, 63;
	and.b64  	%rd48, %rd47, 1;
	setp.eq.b64 	%p27, %rd48, 1;
	selp.f32 	%f101, %f100, %f99, %p27;
	mul.f32 	%f102, %f91, %f91;
	fma.rn.f32 	%f103, %f102, 0f3C80F082, 0fBD563CAE;
	fma.rn.f32 	%f104, %f103, %f102, 0f3E085941;
	fma.rn.f32 	%f105, %f104, %f102, 0fBEAAA9ED;
	fma.rn.f32 	%f106, %f105, %f102, 0f00000000;
	fma.rn.f32 	%f107, %f106, %f91, %f91;
	setp.ge.f32 	%p28, %f92, 0f3F19999A;
	selp.f32 	%f108, %f101, %f107, %p28;
	cvt.f64.f32 	%fd84, %f108;
	add.f64 	%fd85, %fd84, 0d3FF0000000000000;
	mul.f64 	%fd86, %fd79, %fd85;
	st.local.f64 	[%rd45+8], %fd86;
	add.s32 	%r125, %r125, 2;
$L__BB2_23:
	and.b32  	%r95, %r79, 1;
	setp.eq.b32 	%p29, %r95, 1;
	not.pred 	%p30, %p29;
	@%p30 bra 	$L__BB2_25;
	mul.wide.u32 	%rd49, %r125, 8;
	add.s64 	%rd50, %rd3, %rd49;
	ld.global.f64 	%fd87, [%rd50];
	add.f64 	%fd88, %fd87, 0d0000000000000000;
	mul.f64 	%fd89, %fd88, 0d3FE0000000000000;
	mul.f64 	%fd90, %fd88, 0d3FA6E4E26D4801F7;
	mul.f64 	%fd91, %fd88, %fd90;
	fma.rn.f64 	%fd92, %fd88, %fd91, %fd88;
	mul.f64 	%fd93, %fd92, 0d3FE9884533D3D180;
	cvt.rn.f32.f64 	%f109, %fd93;
	abs.f32 	%f110, %f109;
	mul.f32 	%f111, %f110, 0f4038AA3B;
	ex2.approx.ftz.f32 	%f112, %f111;
	add.f32 	%f113, %f112, 0f3F800000;
	rcp.approx.ftz.f32 	%f114, %f113;
	fma.rn.f32 	%f115, %f114, 0fC0000000, 0f3F800000;
	setp.ge.f32 	%p31, %f110, 0f41102CB4;
	selp.f32 	%f116, 0f3F800000, %f115, %p31;
	abs.f32 	%f117, %f116;
	neg.f32 	%f118, %f117;
	mov.b64 	%rd51, %fd93;
	shr.u64 	%rd52, %rd51, 63;
	and.b64  	%rd53, %rd52, 1;
	setp.eq.b64 	%p32, %rd53, 1;
	selp.f32 	%f119, %f118, %f117, %p32;
	mul.f32 	%f120, %f109, %f109;
	fma.rn.f32 	%f121, %f120, 0f3C80F082, 0fBD563CAE;
	fma.rn.f32 	%f122, %f121, %f120, 0f3E085941;
	fma.rn.f32 	%f123, %f122, %f120, 0fBEAAA9ED;
	fma.rn.f32 	%f124, %f123, %f120, 0f00000000;
	fma.rn.f32 	%f125, %f124, %f109, %f109;
	setp.ge.f32 	%p33, %f110, 0f3F19999A;
	selp.f32 	%f126, %f119, %f125, %p33;
	cvt.f64.f32 	%fd94, %f126;
	add.f64 	%fd95, %fd94, 0d3FF0000000000000;
	mul.f64 	%fd96, %fd89, %fd95;
	add.s64 	%rd54, %rd5, %rd49;
	st.local.f64 	[%rd54], %fd96;
$L__BB2_25:
	add.s32 	%r107, %r79, -1;
	and.b32  	%r56, %r79, 15;
	setp.lt.u32 	%p45, %r107, 15;
	mov.f64 	%fd259, 0d0000000000000000;
	mov.b32 	%r129, 0;
	@%p45 bra 	$L__BB2_28;
	and.b32  	%r129, %r79, 2147483632;
	neg.s32 	%r127, %r129;
	shl.b32 	%r59, %r78, 4;
	add.s64 	%rd157, %rd5, 64;
	mov.f64 	%fd259, 0d0000000000000000;
	mul.wide.s32 	%rd107, %r78, 8;
	mov.u32 	%r126, %r3;
$L__BB2_27:
	.pragma "nounroll";
	ld.local.v2.f64 	{%fd156, %fd157}, [%rd157+-64];
	mul.wide.s32 	%rd105, %r126, 8;
	add.s64 	%rd106, %rd4, %rd105;
	ld.global.f64 	%fd158, [%rd106];
	fma.rn.f64 	%fd159, %fd156, %fd158, %fd259;
	add.s64 	%rd108, %rd106, %rd107;
	ld.global.f64 	%fd160, [%rd108];
	fma.rn.f64 	%fd161, %fd157, %fd160, %fd159;
	ld.local.v2.f64 	{%fd162, %fd163}, [%rd157+-48];
	add.s64 	%rd109, %rd108, %rd107;
	ld.global.f64 	%fd164, [%rd109];
	fma.rn.f64 	%fd165, %fd162, %fd164, %fd161;
	add.s64 	%rd110, %rd109, %rd107;
	ld.global.f64 	%fd166, [%rd110];
	fma.rn.f64 	%fd167, %fd163, %fd166, %fd165;
	ld.local.v2.f64 	{%fd168, %fd169}, [%rd157+-32];
	add.s64 	%rd111, %rd110, %rd107;
	ld.global.f64 	%fd170, [%rd111];
	fma.rn.f64 	%fd171, %fd168, %fd170, %fd167;
	add.s64 	%rd112, %rd111, %rd107;
	ld.global.f64 	%fd172, [%rd112];
	fma.rn.f64 	%fd173, %fd169, %fd172, %fd171;
	ld.local.v2.f64 	{%fd174, %fd175}, [%rd157+-16];
	add.s64 	%rd113, %rd112, %rd107;
	ld.global.f64 	%fd176, [%rd113];
	fma.rn.f64 	%fd177, %fd174, %fd176, %fd173;
	add.s64 	%rd114, %rd113, %rd107;
	ld.global.f64 	%fd178, [%rd114];
	fma.rn.f64 	%fd179, %fd175, %fd178, %fd177;
	ld.local.v2.f64 	{%fd180, %fd181}, [%rd157];
	add.s64 	%rd115, %rd114, %rd107;
	ld.global.f64 	%fd182, [%rd115];
	fma.rn.f64 	%fd183, %fd180, %fd182, %fd179;
	add.s64 	%rd116, %rd115, %rd107;
	ld.global.f64 	%fd184, [%rd116];
	fma.rn.f64 	%fd185, %fd181, %fd184, %fd183;
	ld.local.v2.f64 	{%fd186, %fd187}, [%rd157+16];
	add.s64 	%rd117, %rd116, %rd107;
	ld.global.f64 	%fd188, [%rd117];
	fma.rn.f64 	%fd189, %fd186, %fd188, %fd185;
	add.s64 	%rd118, %rd117, %rd107;
	ld.global.f64 	%fd190, [%rd118];
	fma.rn.f64 	%fd191, %fd187, %fd190, %fd189;
	ld.local.v2.f64 	{%fd192, %fd193}, [%rd157+32];
	add.s64 	%rd119, %rd118, %rd107;
	ld.global.f64 	%fd194, [%rd119];
	fma.rn.f64 	%fd195, %fd192, %fd194, %fd191;
	add.s64 	%rd120, %rd119, %rd107;
	ld.global.f64 	%fd196, [%rd120];
	fma.rn.f64 	%fd197, %fd193, %fd196, %fd195;
	ld.local.v2.f64 	{%fd198, %fd199}, [%rd157+48];
	add.s64 	%rd121, %rd120, %rd107;
	ld.global.f64 	%fd200, [%rd121];
	fma.rn.f64 	%fd201, %fd198, %fd200, %fd197;
	add.s64 	%rd122, %rd121, %rd107;
	ld.global.f64 	%fd202, [%rd122];
	fma.rn.f64 	%fd259, %fd199, %fd202, %fd201;
	add.s32 	%r127, %r127, 16;
	add.s32 	%r126, %r126, %r59;
	add.s64 	%rd157, %rd157, 128;
	setp.ne.s32 	%p46, %r127, 0;
	@%p46 bra 	$L__BB2_27;
$L__BB2_28:
	setp.eq.s32 	%p47, %r56, 0;
	@%p47 bra 	$L__BB2_37;
	and.b32  	%r65, %r79, 7;
	setp.lt.u32 	%p48, %r56, 8;
	@%p48 bra 	$L__BB2_31;
	mul.wide.u32 	%rd123, %r129, 8;
	add.s64 	%rd124, %rd5, %rd123;
	ld.local.f64 	%fd204, [%rd124];
	mad.lo.s32 	%r108, %r129, %r78, %r3;
	mul.wide.s32 	%rd125, %r108, 8;
	add.s64 	%rd126, %rd4, %rd125;
	ld.global.f64 	%fd205, [%rd126];
	fma.rn.f64 	%fd206, %fd204, %fd205, %fd259;
	ld.local.f64 	%fd207, [%rd124+8];
	mul.wide.s32 	%rd127, %r78, 8;
	add.s64 	%rd128, %rd126, %rd127;
	ld.global.f64 	%fd208, [%rd128];
	fma.rn.f64 	%fd209, %fd207, %fd208, %fd206;
	ld.local.f64 	%fd210, [%rd124+16];
	add.s64 	%rd129, %rd128, %rd127;
	ld.global.f64 	%fd211, [%rd129];
	fma.rn.f64 	%fd212, %fd210, %fd211, %fd209;
	ld.local.f64 	%fd213, [%rd124+24];
	add.s64 	%rd130, %rd129, %rd127;
	ld.global.f64 	%fd214, [%rd130];
	fma.rn.f64 	%fd215, %fd213, %fd214, %fd212;
	ld.local.f64 	%fd216, [%rd124+32];
	add.s64 	%rd131, %rd130, %rd127;
	ld.global.f64 	%fd217, [%rd131];
	fma.rn.f64 	%fd218, %fd216, %fd217, %fd215;
	ld.local.f64 	%fd219, [%rd124+40];
	add.s64 	%rd132, %rd131, %rd127;
	ld.global.f64 	%fd220, [%rd132];
	fma.rn.f64 	%fd221, %fd219, %fd220, %fd218;
	ld.local.f64 	%fd222, [%rd124+48];
	add.s64 	%rd133, %rd132, %rd127;
	ld.global.f64 	%fd223, [%rd133];
	fma.rn.f64 	%fd224, %fd222, %fd223, %fd221;
	ld.local.f64 	%fd225, [%rd124+56];
	add.s64 	%rd134, %rd133, %rd127;
	ld.global.f64 	%fd226, [%rd134];
	fma.rn.f64 	%fd259, %fd225, %fd226, %fd224;
	add.s32 	%r129, %r129, 8;
$L__BB2_31:
	setp.eq.s32 	%p49, %r65, 0;
	@%p49 bra 	$L__BB2_37;
	and.b32  	%r68, %r79, 3;
	setp.lt.u32 	%p50, %r65, 4;
	@%p50 bra 	$L__BB2_34;
	mul.wide.u32 	%rd135, %r129, 8;
	add.s64 	%rd136, %rd5, %rd135;
	ld.local.f64 	%fd228, [%rd136];
	mad.lo.s32 	%r109, %r129, %r78, %r3;
	mul.wide.s32 	%rd137, %r109, 8;
	add.s64 	%rd138, %rd4, %rd137;
	ld.global.f64 	%fd229, [%rd138];
	fma.rn.f64 	%fd230, %fd228, %fd229, %fd259;
	ld.local.f64 	%fd231, [%rd136+8];
	mul.wide.s32 	%rd139, %r78, 8;
	add.s64 	%rd140, %rd138, %rd139;
	ld.global.f64 	%fd232, [%rd140];
	fma.rn.f64 	%fd233, %fd231, %fd232, %fd230;
	ld.local.f64 	%fd234, [%rd136+16];
	add.s64 	%rd141, %rd140, %rd139;
	ld.global.f64 	%fd235, [%rd141];
	fma.rn.f64 	%fd236, %fd234, %fd235, %fd233;
	ld.local.f64 	%fd237, [%rd136+24];
	add.s64 	%rd142, %rd141, %rd139;
	ld.global.f64 	%fd238, [%rd142];
	fma.rn.f64 	%fd259, %fd237, %fd238, %fd236;
	add.s32 	%r129, %r129, 4;
$L__BB2_34:
	setp.eq.s32 	%p51, %r68, 0;
	@%p51 bra 	$L__BB2_37;
	mad.lo.s32 	%r132, %r129, %r78, %r3;
	mul.wide.u32 	%rd143, %r129, 8;
	add.s64 	%rd158, %rd5, %rd143;
	neg.s32 	%r131, %r68;
$L__BB2_36:
	.pragma "nounroll";
	ld.local.f64 	%fd239, [%rd158];
	mul.wide.s32 	%rd144, %r132, 8;
	add.s64 	%rd145, %rd4, %rd144;
	ld.global.f64 	%fd240, [%rd145];
	fma.rn.f64 	%fd259, %fd239, %fd240, %fd259;
	add.s32 	%r132, %r132, %r78;
	add.s64 	%rd158, %rd158, 8;
	add.s32 	%r131, %r131, 1;
	setp.ne.s32 	%p52, %r131, 0;
	@%p52 bra 	$L__BB2_36;
$L__BB2_37:
	ld.param.u64 	%rd155, [_Z15transformer_ffnPdS_S_S_S_S_iiii_param_5];
	ld.param.u64 	%rd154, [_Z15transformer_ffnPdS_S_S_S_S_iiii_param_4];
	cvt.s64.s32 	%rd146, %r3;
	cvta.to.global.u64 	%rd147, %rd154;
	mul.wide.s32 	%rd148, %r3, 8;
	add.s64 	%rd149, %rd147, %rd148;
	ld.global.f64 	%fd241, [%rd149];
	add.f64 	%fd242, %fd259, %fd241;
	add.s64 	%rd150, %rd6, %rd146;
	cvta.to.global.u64 	%rd151, %rd155;
	shl.b64 	%rd152, %rd150, 3;
	add.s64 	%rd153, %rd151, %rd152;
	st.global.f64 	[%rd153], %fd242;
$L__BB2_38:
	ret;

}


// ===== COMPILED SASS (sm_100) =====

	.target	sm_100

	.elftype	@"ET_EXEC"


//--------------------- .note.nv.tkinfo           --------------------------
	.section	.note.nv.tkinfo,"",@"SHT_NOTE"
	.sectionflags	@"SHF_NOTE_NV_TKINFO"
	.tkinfo
        /*0018*/ 	.word	0x00000002
        /*0030*/ 	.string	""
        /*0030*/ 	.string	"ptxas"
        /*0030*/ 	.string	"Cuda compilation tools, release 13.0, V13.0.88"
        /*0030*/ 	.string	"Build cuda_13.0.r13.0/compiler.36424714_0"
        /*0030*/ 	.string	"-arch sm_100 -m 64 "



//--------------------- .note.nv.cuinfo           --------------------------
	.section	.note.nv.cuinfo,"",@"SHT_NOTE"
	.sectionflags	@"SHF_NOTE_NV_CUINFO"
        /*0018*/ 	.short	0x0002
        /*001a*/ 	.short	0x0064
        /*001c*/ 	.short	0x0082
	.zero		2


//--------------------- .nv.info                  --------------------------
	.section	.nv.info,"",@"SHT_CUDA_INFO"
	.align	4


	//----- nvinfo : EIATTR_REGCOUNT
	.align		4
        /*0000*/ 	.byte	0x04, 0x2f
        /*0002*/ 	.short	(.L_1 - .L_0)
	.align		4
.L_0:
        /*0004*/ 	.word	index@(_Z17layer_norm_kernelPdS_S_S_iii)
        /*0008*/ 	.word	0x00000020


	//----- nvinfo : EIATTR_FRAME_SIZE
	.align		4
.L_1:
        /*000c*/ 	.byte	0x04, 0x11
        /*000e*/ 	.short	(.L_3 - .L_2)
	.align		4
.L_2:
        /*0010*/ 	.word	index@($__internal_3_$__cuda_sm20_dsqrt_rn_f64_mediumpath_v1)
        /*0014*/ 	.word	0x00000000


	//----- nvinfo : EIATTR_FRAME_SIZE
	.align		4
.L_3:
        /*0018*/ 	.byte	0x04, 0x11
        /*001a*/ 	.short	(.L_5 - .L_4)
	.align		4
.L_4:
        /*001c*/ 	.word	index@($__internal_2_$__cuda_sm20_div_rn_f64_full)
        /*0020*/ 	.word	0x00000000


	//----- nvinfo : EIATTR_FRAME_SIZE
	.align		4
.L_5:
        /*0024*/ 	.byte	0x04, 0x11
        /*0026*/ 	.short	(.L_7 - .L_6)
	.align		4
.L_6:
        /*0028*/ 	.word	index@(_Z17layer_norm_kernelPdS_S_S_iii)
        /*002c*/ 	.word	0x00000000


	//----- nvinfo : EIATTR_REGCOUNT
	.align		4
.L_7:
        /*0030*/ 	.byte	0x04, 0x2f
        /*0032*/ 	.short	(.L_9 - .L_8)
	.align		4
.L_8:
        /*0034*/ 	.word	index@(_Z19multihead_attentionPdS_S_S_S_iiiii)
        /*0038*/ 	.word	0x00000037


	//----- nvinfo : EIATTR_FRAME_SIZE
	.align		4
.L_9:
        /*003c*/ 	.byte	0x04, 0x11
        /*003e*/ 	.short	(.L_11 - .L_10)
	.align		4
.L_10:
        /*0040*/ 	.word	index@($__internal_1_$__cuda_sm20_dsqrt_rn_f64_mediumpath_v1)
        /*0044*/ 	.word	0x00000000


	//----- nvinfo : EIATTR_FRAME_SIZE
	.align		4
.L_11:
        /*0048*/ 	.byte	0x04, 0x11
        /*004a*/ 	.short	(.L_13 - .L_12)
	.align		4
.L_12:
        /*004c*/ 	.word	index@($__internal_0_$__cuda_sm20_div_rn_f64_full)
        /*0050*/ 	.word	0x00000000


	//----- nvinfo : EIATTR_FRAME_SIZE
	.align		4
.L_13:
        /*0054*/ 	.byte	0x04, 0x11
        /*0056*/ 	.short	(.L_15 - .L_14)
	.align		4
.L_14:
        /*0058*/ 	.word	index@(_Z19multihead_attentionPdS_S_S_S_iiiii)
        /*005c*/ 	.word	0x00000000


	//----- nvinfo : EIATTR_REGCOUNT
	.align		4
.L_15:
        /*0060*/ 	.byte	0x04, 0x2f
        /*0062*/ 	.short	(.L_17 - .L_16)
	.align		4
.L_16:
        /*0064*/ 	.word	index@(_Z15transformer_ffnPdS_S_S_S_S_iiii)
        /*0068*/ 	.word	0x00000020


	//----- nvinfo : EIATTR_FRAME_SIZE
	.align		4
.L_17:
        /*006c*/ 	.byte	0x04, 0x11
        /*006e*/ 	.short	(.L_19 - .L_18)
	.align		4
.L_18:
        /*0070*/ 	.word	index@(_Z15transformer_ffnPdS_S_S_S_S_iiii)
        /*0074*/ 	.word	0x00000400


	//----- nvinfo : EIATTR_MIN_STACK_SIZE
	.align		4
.L_19:
        /*0078*/ 	.byte	0x04, 0x12
        /*007a*/ 	.short	(.L_21 - .L_20)
	.align		4
.L_20:
        /*007c*/ 	.word	index@(_Z15transformer_ffnPdS_S_S_S_S_iiii)
        /*0080*/ 	.word	0x00000400


	//----- nvinfo : EIATTR_MIN_STACK_SIZE
	.align		4
.L_21:
        /*0084*/ 	.byte	0x04, 0x12
        /*0086*/ 	.short	(.L_23 - .L_22)
	.align		4
.L_22:
        /*0088*/ 	.word	index@(_Z19multihead_attentionPdS_S_S_S_iiiii)
        /*008c*/ 	.word	0x00000000


	//----- nvinfo : EIATTR_MIN_STACK_SIZE
	.align		4
.L_23:
        /*0090*/ 	.byte	0x04, 0x12
        /*0092*/ 	.short	(.L_25 - .L_24)
	.align		4
.L_24:
        /*0094*/ 	.word	index@(_Z17layer_norm_kernelPdS_S_S_iii)
        /*0098*/ 	.word	0x00000000
.L_25:


//--------------------- .nv.compat                --------------------------
	.section	.nv.compat,"",@"SHT_CUDA_COMPAT_INFO"
	.align	4
        /*0000*/ 	.byte	0x02, 0x09, 0x00, 0x00, 0x02, 0x02, 0x01, 0x00, 0x02, 0x05, 0x05, 0x00, 0x03, 0x07, 0x01, 0x01
        /*0010*/ 	.byte	0x02, 0x03, 0x00, 0x00, 0x02, 0x06, 0x01, 0x00, 0x04, 0x0b, 0x08, 0x00, 0x01, 0x00, 0x00, 0x00
        /*0020*/ 	.byte	0x00, 0x00, 0x00, 0x00


//--------------------- .nv.info._Z15transformer_ffnPdS_S_S_S_S_iiii --------------------------
	.section	.nv.info._Z15transformer_ffnPdS_S_S_S_S_iiii,"",@"SHT_CUDA_INFO"
	.sectionflags	@""
	.align	4


	//----- nvinfo : EIATTR_CUDA_API_VERSION
	.align		4
        /*0000*/ 	.byte	0x04, 0x37
        /*0002*/ 	.short	(.L_27 - .L_26)
.L_26:
        /*0004*/ 	.word	0x00000082


	//----- nvinfo : EIATTR_KPARAM_INFO
	.align		4
.L_27:
        /*0008*/ 	.byte	0x04, 0x17
        /*000a*/ 	.short	(.L_29 - .L_28)
.L_28:
        /*000c*/ 	.word	0x00000000
        /*0010*/ 	.short	0x0009
        /*0012*/ 	.short	0x003c
        /*0014*/ 	.byte	0x00, 0xf0, 0x11, 0x00


	//----- nvinfo : EIATTR_KPARAM_INFO
	.align		4
.L_29:
        /*0018*/ 	.byte	0x04, 0x17
        /*001a*/ 	.short	(.L_31 - .L_30)
.L_30:
        /*001c*/ 	.word	0x00000000
        /*0020*/ 	.short	0x0008
        /*0022*/ 	.short	0x0038
        /*0024*/ 	.byte	0x00, 0xf0, 0x11, 0x00


	//----- nvinfo : EIATTR_KPARAM_INFO
	.align		4
.L_31:
        /*0028*/ 	.byte	0x04, 0x17
        /*002a*/ 	.short	(.L_33 - .L_32)
.L_32:
        /*002c*/ 	.word	0x00000000
        /*0030*/ 	.short	0x0007
        /*0032*/ 	.short	0x0034
        /*0034*/ 	.byte	0x00, 0xf0, 0x11, 0x00


	//----- nvinfo : EIATTR_KPARAM_INFO
	.align		4
.L_33:
        /*0038*/ 	.byte	0x04, 0x17
        /*003a*/ 	.short	(.L_35 - .L_34)
.L_34:
        /*003c*/ 	.word	0x00000000
        /*0040*/ 	.short	0x0006
        /*0042*/ 	.short	0x0030
        /*0044*/ 	.byte	0x00, 0xf0, 0x11, 0x00


	//----- nvinfo : EIATTR_KPARAM_INFO
	.align		4
.L_35:
        /*0048*/ 	.byte	0x04, 0x17
        /*004a*/ 	.short	(.L_37 - .L_36)
.L_36:
        /*004c*/ 	.word	0x00000000
        /*0050*/ 	.short	0x0005
        /*0052*/ 	.short	0x0028
        /*0054*/ 	.byte	0x00, 0xf5, 0x21, 0x00


	//----- nvinfo : EIATTR_KPARAM_INFO
	.align		4
.L_37:
        /*0058*/ 	.byte	0x04, 0x17
        /*005a*/ 	.short	(.L_39 - .L_38)
.L_38:
        /*005c*/ 	.word	0x00000000
        /*0060*/ 	.short	0x0004
        /*0062*/ 	.short	0x0020
        /*0064*/ 	.byte	0x00, 0xf5, 0x21, 0x00


	//----- nvinfo : EIATTR_KPARAM_INFO
	.align		4
.L_39:
        /*0068*/ 	.byte	0x04, 0x17
        /*006a*/ 	.short	(.L_41 - .L_40)
.L_40:
        /*006c*/ 	.word	0x00000000
        /*0070*/ 	.short	0x0003
        /*0072*/ 	.short	0x0018
        /*0074*/ 	.byte	0x00, 0xf5, 0x21, 0x00


	//----- nvinfo : EIATTR_KPARAM_INFO
	.align		4
.L_41:
        /*0078*/ 	.byte	0x04, 0x17
        /*007a*/ 	.short	(.L_43 - .L_42)
.L_42:
        /*007c*/ 	.word	0x00000000
        /*0080*/ 	.short	0x0002
        /*0082*/ 	.short	0x0010
        /*0084*/ 	.byte	0x00, 0xf5, 0x21, 0x00


	//----- nvinfo : EIATTR_KPARAM_INFO
	.align		4
.L_43:
        /*0088*/ 	.byte	0x04, 0x17
        /*008a*/ 	.short	(.L_45 - .L_44)
.L_44:
        /*008c*/ 	.word	0x00000000
        /*0090*/ 	.short	0x0001
        /*0092*/ 	.short	0x0008
        /*0094*/ 	.byte	0x00, 0xf5, 0x21, 0x00


	//----- nvinfo : EIATTR_KPARAM_INFO
	.align		4
.L_45:
        /*0098*/ 	.byte	0x04, 0x17
        /*009a*/ 	.short	(.L_47 - .L_46)
.L_46:
        /*009c*/ 	.word	0x00000000
        /*00a0*/ 	.short	0x0000
        /*00a2*/ 	.short	0x0000
        /*00a4*/ 	.byte	0x00, 0xf5, 0x21, 0x00


	//----- nvinfo : EIATTR_SPARSE_MMA_MASK
	.align		4
.L_47:
        /*00a8*/ 	.byte	0x03, 0x50
        /*00aa*/ 	.short	0x0000


	//----- nvinfo : EIATTR_MAXREG_COUNT
	.align		4
        /*00ac*/ 	.byte	0x03, 0x1b
        /*00ae*/ 	.short	0x00ff


	//----- nvinfo : EIATTR_MERCURY_ISA_VERSION
	.align		4
        /*00b0*/ 	.byte	0x03, 0x5f
        /*00b2*/ 	.short	0x0101


	//----- nvinfo : EIATTR_VRC_CTA_INIT_COUNT
	.align		4
        /*00b4*/ 	.byte	0x02, 0x4a
	.zero		1
	.zero		1


	//----- nvinfo : EIATTR_EXIT_INSTR_OFFSETS
	.align		4
        /*00b8*/ 	.byte	0x04, 0x1c
        /*00ba*/ 	.short	(.L_49 - .L_48)


	//   ....[0]....
.L_48:
        /*00bc*/ 	.word	0x00000100


	//   ....[1]....
        /*00c0*/ 	.word	0x00000140


	//   ....[2]....
        /*00c4*/ 	.word	0x00002a00


	//----- nvinfo : EIATTR_CBANK_PARAM_SIZE
	.align		4
.L_49:
        /*00c8*/ 	.byte	0x03, 0x19
        /*00ca*/ 	.short	0x0040


	//----- nvinfo : EIATTR_PARAM_CBANK
	.align		4
        /*00cc*/ 	.byte	0x04, 0x0a
        /*00ce*/ 	.short	(.L_51 - .L_50)
	.align		4
.L_50:
        /*00d0*/ 	.word	index@(.nv.constant0._Z15transformer_ffnPdS_S_S_S_S_iiii)
        /*00d4*/ 	.short	0x0380
        /*00d6*/ 	.short	0x0040


	//----- nvinfo : EIATTR_SW_WAR
	.align		4
.L_51:
        /*00d8*/ 	.byte	0x04, 0x36
        /*00da*/ 	.short	(.L_53 - .L_52)
.L_52:
        /*00dc*/ 	.word	0x00000008
.L_53:


//--------------------- .nv.info._Z19multihead_attentionPdS_S_S_S_iiiii --------------------------
	.section	.nv.info._Z19multihead_attentionPdS_S_S_S_iiiii,"",@"SHT_CUDA_INFO"
	.sectionflags	@""
	.align	4


	//----- nvinfo : EIATTR_CUDA_API_VERSION
	.align		4
        /*0000*/ 	.byte	0x04, 0x37
        /*0002*/ 	.short	(.L_55 - .L_54)
.L_54:
        /*0004*/ 	.word	0x00000082


	//----- nvinfo : EIATTR_KPARAM_INFO
	.align		4
.L_55:
        /*0008*/ 	.byte	0x04, 0x17
        /*000a*/ 	.short	(.L_57 - .L_56)
.L_56:
        /*000c*/ 	.word	0x00000000
        /*0010*/ 	.short	0x0009
        /*0012*/ 	.short	0x0038
        /*0014*/ 	.byte	0x00, 0xf0, 0x11, 0x00


	//----- nvinfo : EIATTR_KPARAM_INFO
	.align		4
.L_57:
        /*0018*/ 	.byte	0x04, 0x17
        /*001a*/ 	.short	(.L_59 - .L_58)
.L_58:
        /*001c*/ 	.word	0x00000000
        /*0020*/ 	.short	0x0008
        /*0022*/ 	.short	0x0034
        /*0024*/ 	.byte	0x00, 0xf0, 0x11, 0x00


	//----- nvinfo : EIATTR_KPARAM_INFO
	.align		4
.L_59:
        /*0028*/ 	.byte	0x04, 0x17
        /*002a*/ 	.short	(.L_61 - .L_60)
.L_60:
        /*002c*/ 	.word	0x00000000
        /*0030*/ 	.short	0x0007
        /*0032*/ 	.short	0x0030
        /*0034*/ 	.byte	0x00, 0xf0, 0x11, 0x00


	//----- nvinfo : EIATTR_KPARAM_INFO
	.align		4
.L_61:
        /*0038*/ 	.byte	0x04, 0x17
        /*003a*/ 	.short	(.L_63 - .L_62)
.L_62:
        /*003c*/ 	.word	0x00000000
        /*0040*/ 	.short	0x0006
        /*0042*/ 	.short	0x002c
        /*0044*/ 	.byte	0x00, 0xf0, 0x11, 0x00


	//----- nvinfo : EIATTR_KPARAM_INFO
	.align		4
.L_63:
        /*0048*/ 	.byte	0x04, 0x17
        /*004a*/ 	.short	(.L_65 - .L_64)
.L_64:
        /*004c*/ 	.word	0x00000000
        /*0050*/ 	.short	0x0005
        /*0052*/ 	.short	0x0028
        /*0054*/ 	.byte	0x00, 0xf0, 0x11, 0x00


	//----- nvinfo : EIATTR_KPARAM_INFO
	.align		4
.L_65:
        /*0058*/ 	.byte	0x04, 0x17
        /*005a*/ 	.short	(.L_67 - .L_66)
.L_66:
        /*005c*/ 	.word	0x00000000
        /*0060*/ 	.short	0x0004
        /*0062*/ 	.short	0x0020
        /*0064*/ 	.byte	0x00, 0xf5, 0x21, 0x00


	//----- nvinfo : EIATTR_KPARAM_INFO
	.align		4
.L_67:
        /*0068*/ 	.byte	0x04, 0x17
        /*006a*/ 	.short	(.L_69 - .L_68)
.L_68:
        /*006c*/ 	.word	0x00000000
        /*0070*/ 	.short	0x0003
        /*0072*/ 	.short	0x0018
        /*0074*/ 	.byte	0x00, 0xf5, 0x21, 0x00


	//----- nvinfo : EIATTR_KPARAM_INFO
	.align		4
.L_69:
        /*0078*/ 	.byte	0x04, 0x17
        /*007a*/ 	.short	(.L_71 - .L_70)
.L_70:
        /*007c*/ 	.word	0x00000000
        /*0080*/ 	.short	0x0002
        /*0082*/ 	.short	0x0010
        /*0084*/ 	.byte	0x00, 0xf5, 0x21, 0x00


	//----- nvinfo : EIATTR_KPARAM_INFO
	.align		4
.L_71:
        /*0088*/ 	.byte	0x04, 0x17
        /*008a*/ 	.short	(.L_73 - .L_72)
.L_72:
        /*008c*/ 	.word	0x00000000
        /*0090*/ 	.short	0x0001
        /*0092*/ 	.short	0x0008
        /*0094*/ 	.byte	0x00, 0xf5, 0x21, 0x00


	//----- nvinfo : EIATTR_KPARAM_INFO
	.align		4
.L_73:
        /*0098*/ 	.byte	0x04, 0x17
        /*009a*/ 	.short	(.L_75 - .L_74)
.L_74:
        /*009c*/ 	.word	0x00000000
        /*00a0*/ 	.short	0x0000
        /*00a2*/ 	.short	0x0000
        /*00a4*/ 	.byte	0x00, 0xf5, 0x21, 0x00


	//----- nvinfo : EIATTR_SPARSE_MMA_MASK
	.align		4
.L_75:
        /*00a8*/ 	.byte	0x03, 0x50
        /*00aa*/ 	.short	0x0000


	//----- nvinfo : EIATTR_MAXREG_COUNT
	.align		4
        /*00ac*/ 	.byte	0x03, 0x1b
        /*00ae*/ 	.short	0x00ff


	//----- nvinfo : EIATTR_NUM_BARRIERS
	.align		4
        /*00b0*/ 	.byte	0x02, 0x4c
        /*00b2*/ 	.byte	0x01
	.zero		1


	//----- nvinfo : EIATTR_MERCURY_ISA_VERSION
	.align		4
        /*00b4*/ 	.byte	0x03, 0x5f
        /*00b6*/ 	.short	0x0101


	//----- nvinfo : EIATTR_VRC_CTA_INIT_COUNT
	.align		4
        /*00b8*/ 	.byte	0x02, 0x4a
	.zero		1
	.zero		1


	//----- nvinfo : EIATTR_EXIT_INSTR_OFFSETS
	.align		4
        /*00bc*/ 	.byte	0x04, 0x1c
        /*00be*/ 	.short	(.L_77 - .L_76)


	//   ....[0]....
.L_76:
        /*00c0*/ 	.word	0x000000c0


	//   ....[1]....
        /*00c4*/ 	.word	0x000059f0


	//   ....[2]....
        /*00c8*/ 	.word	0x000065b0


	//----- nvinfo : EIATTR_CRS_STACK_SIZE
	.align		4
.L_77:
        /*00cc*/ 	.byte	0x04, 0x1e
        /*00ce*/ 	.short	(.L_79 - .L_78)
.L_78:
        /*00d0*/ 	.word	0x00000000


	//----- nvinfo : EIATTR_CBANK_PARAM_SIZE
	.align		4
.L_79:
        /*00d4*/ 	.byte	0x03, 0x19
        /*00d6*/ 	.short	0x003c


	//----- nvinfo : EIATTR_PARAM_CBANK
	.align		4
        /*00d8*/ 	.byte	0x04, 0x0a
        /*00da*/ 	.short	(.L_81 - .L_80)
	.align		4
.L_80:
        /*00dc*/ 	.word	index@(.nv.constant0._Z19multihead_attentionPdS_S_S_S_iiiii)
        /*00e0*/ 	.short	0x0380
        /*00e2*/ 	.short	0x003c


	//----- nvinfo : EIATTR_SW_WAR
	.align		4
.L_81:
        /*00e4*/ 	.byte	0x04, 0x36
        /*00e6*/ 	.short	(.L_83 - .L_82)
.L_82:
        /*00e8*/ 	.word	0x00000008
.L_83:


//--------------------- .nv.info._Z17layer_norm_kernelPdS_S_S_iii --------------------------
	.section	.nv.info._Z17layer_norm_kernelPdS_S_S_iii,"",@"SHT_CUDA_INFO"
	.sectionflags	@""
	.align	4


	//----- nvinfo : EIATTR_CUDA_API_VERSION
	.align		4
        /*0000*/ 	.byte	0x04, 0x37
        /*0002*/ 	.short	(.L_85 - .L_84)
.L_84:
        /*0004*/ 	.word	0x00000082


	//----- nvinfo : EIATTR_KPARAM_INFO
	.align		4
.L_85:
        /*0008*/ 	.byte	0x04, 0x17
        /*000a*/ 	.short	(.L_87 - .L_86)
.L_86:
        /*000c*/ 	.word	0x00000000
        /*0010*/ 	.short	0x0006
        /*0012*/ 	.short	0x0028
        /*0014*/ 	.byte	0x00, 0xf0, 0x11, 0x00


	//----- nvinfo : EIATTR_KPARAM_INFO
	.align		4
.L_87:
        /*0018*/ 	.byte	0x04, 0x17
        /*001a*/ 	.short	(.L_89 - .L_88)
.L_88:
        /*001c*/ 	.word	0x00000000
        /*0020*/ 	.short	0x0005
        /*0022*/ 	.short	0x0024
        /*0024*/ 	.byte	0x00, 0xf0, 0x11, 0x00


	//----- nvinfo : EIATTR_KPARAM_INFO
	.align		4
.L_89:
        /*0028*/ 	.byte	0x04, 0x17
        /*002a*/ 	.short	(.L_91 - .L_90)
.L_90:
        /*002c*/ 	.word	0x00000000
        /*0030*/ 	.short	0x0004
        /*0032*/ 	.short	0x0020
        /*0034*/ 	.byte	0x00, 0xf0, 0x11, 0x00


	//----- nvinfo : EIATTR_KPARAM_INFO
	.align		4
.L_91:
        /*0038*/ 	.byte	0x04, 0x17
        /*003a*/ 	.short	(.L_93 - .L_92)
.L_92:
        /*003c*/ 	.word	0x00000000
        /*0040*/ 	.short	0x0003
        /*0042*/ 	.short	0x0018
        /*0044*/ 	.byte	0x00, 0xf5, 0x21, 0x00


	//----- nvinfo : EIATTR_KPARAM_INFO
	.align		4
.L_93:
        /*0048*/ 	.byte	0x04, 0x17
        /*004a*/ 	.short	(.L_95 - .L_94)
.L_94:
        /*004c*/ 	.word	0x00000000
        /*0050*/ 	.short	0x0002
        /*0052*/ 	.short	0x0010
        /*0054*/ 	.byte	0x00, 0xf5, 0x21, 0x00


	//----- nvinfo : EIATTR_KPARAM_INFO
	.align		4
.L_95:
        /*0058*/ 	.byte	0x04, 0x17
        /*005a*/ 	.short	(.L_97 - .L_96)
.L_96:
        /*005c*/ 	.word	0x00000000
        /*0060*/ 	.short	0x0001
        /*0062*/ 	.short	0x0008
        /*0064*/ 	.byte	0x00, 0xf5, 0x21, 0x00


	//----- nvinfo : EIATTR_KPARAM_INFO
	.align		4
.L_97:
        /*0068*/ 	.byte	0x04, 0x17
        /*006a*/ 	.short	(.L_99 - .L_98)
.L_98:
        /*006c*/ 	.word	0x00000000
        /*0070*/ 	.short	0x0000
        /*0072*/ 	.short	0x0000
        /*0074*/ 	.byte	0x00, 0xf5, 0x21, 0x00


	//----- nvinfo : EIATTR_SPARSE_MMA_MASK
	.align		4
.L_99:
        /*0078*/ 	.byte	0x03, 0x50
        /*007a*/ 	.short	0x0000


	//----- nvinfo : EIATTR_MAXREG_COUNT
	.align		4
        /*007c*/ 	.byte	0x03, 0x1b
        /*007e*/ 	.short	0x00ff


	//----- nvinfo : EIATTR_NUM_BARRIERS
	.align		4
        /*0080*/ 	.byte	0x02, 0x4c
        /*0082*/ 	.byte	0x01
	.zero		1


	//----- nvinfo : EIATTR_MERCURY_ISA_VERSION
	.align		4
        /*0084*/ 	.byte	0x03, 0x5f
        /*0086*/ 	.short	0x0101


	//----- nvinfo : EIATTR_VRC_CTA_INIT_COUNT
	.align		4
        /*0088*/ 	.byte	0x02, 0x4a
	.zero		1
	.zero		1


	//----- nvinfo : EIATTR_EXIT_INSTR_OFFSETS
	.align		4
        /*008c*/ 	.byte	0x04, 0x1c
        /*008e*/ 	.short	(.L_101 - .L_100)


	//   ....[0]....
.L_100:
        /*0090*/ 	.word	0x00000090


	//   ....[1]....
        /*0094*/ 	.word	0x00000b10


	//----- nvinfo : EIATTR_CRS_STACK_SIZE
	.align		4
.L_101:
        /*0098*/ 	.byte	0x04, 0x1e
        /*009a*/ 	.short	(.L_103 - .L_102)
.L_102:
        /*009c*/ 	.word	0x00000000


	//----- nvinfo : EIATTR_CBANK_PARAM_SIZE
	.align		4
.L_103:
        /*00a0*/ 	.byte	0x03, 0x19
        /*00a2*/ 	.short	0x002c


	//----- nvinfo : EIATTR_PARAM_CBANK
	.align		4
        /*00a4*/ 	.byte	0x04, 0x0a
        /*00a6*/ 	.short	(.L_105 - .L_104)
	.align		4
.L_104:
        /*00a8*/ 	.word	index@(.nv.constant0._Z17layer_norm_kernelPdS_S_S_iii)
        /*00ac*/ 	.short	0x0380
        /*00ae*/ 	.short	0x002c


	//----- nvinfo : EIATTR_SW_WAR
	.align		4
.L_105:
        /*00b0*/ 	.byte	0x04, 0x36
        /*00b2*/ 	.short	(.L_107 - .L_106)
.L_106:
        /*00b4*/ 	.word	0x00000008
.L_107:


//--------------------- .nv.callgraph             --------------------------
	.section	.nv.callgraph,"",@"SHT_CUDA_CALLGRAPH"
	.align	4
	.sectionentsize	8
	.align		4
        /*0000*/ 	.word	0x00000000
	.align		4
        /*0004*/ 	.word	0xffffffff
	.align		4
        /*0008*/ 	.word	0x00000000
	.align		4
        /*000c*/ 	.word	0xfffffffe
	.align		4
        /*0010*/ 	.word	0x00000000
	.align		4
        /*0014*/ 	.word	0xfffffffd
	.align		4
        /*0018*/ 	.word	0x00000000
	.align		4
        /*001c*/ 	.word	0xfffffffc


//--------------------- .text._Z15transformer_ffnPdS_S_S_S_S_iiii --------------------------
	.section	.text._Z15transformer_ffnPdS_S_S_S_S_iiii,"ax",@progbits
	.align	128
        .global         _Z15transformer_ffnPdS_S_S_S_S_iiii
        .type           _Z15transformer_ffnPdS_S_S_S_S_iiii,@function
        .size           _Z15transformer_ffnPdS_S_S_S_S_iiii,(.L_x_152 - _Z15transformer_ffnPdS_S_S_S_S_iiii)
        .other          _Z15transformer_ffnPdS_S_S_S_S_iiii,@"STO_CUDA_ENTRY STV_DEFAULT"
_Z15transformer_ffnPdS_S_S_S_S_iiii:
.text._Z15transformer_ffnPdS_S_S_S_S_iiii:
[----:B------:R-:W0:Y:S01]  /*0000*/  LDC R1, c[0x0][0x37c] ;  /* 0x0000df00ff017b82 */ /* 0x000e220000000800 */
[----:B------:R-:W1:Y:S07]  /*0010*/  S2R R3, SR_TID.Y ;  /* 0x0000000000037919 */ /* 0x000e6e0000002200 */
[----:B------:R-:W1:Y:S01]  /*0020*/  S2UR UR5, SR_CTAID.Y ;  /* 0x00000000000579c3 */ /* 0x000e620000002600 */
[----:B0-----:R-:W-:Y:S01]  /*0030*/  IADD3 R1, PT, PT, R1, -0x400, RZ ;  /* 0xfffffc0001017810 */ /* 0x001fe20007ffe0ff */
[----:B------:R-:W0:Y:S03]  /*0040*/  S2R R5, SR_TID.X ;  /* 0x0000000000057919 */ /* 0x000e260000002100 */
[----:B------:R-:W-:-:S02]  /*0050*/  R2UR UR9, R1 ;  /* 0x00000000010972ca */ /* 0x000fc400000e0000 */
[----:B------:R-:W-:Y:S01]  /*0060*/  R2UR UR12, R1 ;  /* 0x00000000010c72ca */ /* 0x000fe200000e0000 */
[----:B------:R-:W1:Y:S08]  /*0070*/  LDC R0, c[0x0][0x364] ;  /* 0x0000d900ff007b82 */ /* 0x000e700000000800 */
[----:B------:R-:W2:Y:S08]  /*0080*/  LDC.64 R8, c[0x0][0x3b0] ;  /* 0x0000ec00ff087b82 */ /* 0x000eb00000000a00 */
[----:B------:R-:W3:Y:S08]  /*0090*/  S2UR UR4, SR_CTAID.Z ;  /* 0x00000000000479c3 */ /* 0x000ef00000002700 */
[----:B------:R-:W0:Y:S01]  /*00a0*/  S2UR UR6, SR_CTAID.X ;  /* 0x00000000000679c3 */ /* 0x000e220000002500 */
[----:B-1----:R-:W-:-:S07]  /*00b0*/  IMAD R0, R0, UR5, R3 ;  /* 0x0000000500007c24 */ /* 0x002fce000f8e0203 */
[----:B------:R-:W0:Y:S01]  /*00c0*/  LDC R4, c[0x0][0x360] ;  /* 0x0000d800ff047b82 */ /* 0x000e220000000800 */
[----:B--2---:R-:W-:-:S04]  /*00d0*/  ISETP.GE.AND P0, PT, R0, R9, PT ;  /* 0x000000090000720c */ /* 0x004fc80003f06270 */
[----:B---3--:R-:W-:Y:S01]  /*00e0*/  ISETP.LE.OR P0, PT, R8, UR4, P0 ;  /* 0x0000000408007c0c */ /* 0x008fe20008703670 */
[----:B0-----:R-:W-:-:S12]  /*00f0*/  IMAD R4, R4, UR6, R5 ;  /* 0x0000000604047c24 */ /* 0x001fd8000f8e0205 */
[----:B------:R-:W-:Y:S05]  /*0100*/  @P0 EXIT ;  /* 0x000000000000094d */ /* 0x000fea0003800000 */
[----:B------:R-:W0:Y:S01]  /*0110*/  LDC R7, c[0x0][0x3b8] ;  /* 0x0000ee00ff077b82 */ /* 0x000e220000000800 */
[----:B------:R-:W-:Y:S01]  /*0120*/  IMAD R2, R9, UR4, RZ ;  /* 0x0000000409027c24 */ /* 0x000fe2000f8e02ff */
[----:B0-----:R-:W-:-:S13]  /*0130*/  ISETP.GE.AND P0, PT, R4, R7, PT ;  /* 0x000000070400720c */ /* 0x001fda0003f06270 */
[----:B------:R-:W-:Y:S05]  /*0140*/  @P0 EXIT ;  /* 0x000000000000094d */ /* 0x000fea0003800000 */
[----:B------:R-:W0:Y:S01]  /*0150*/  LDCU UR8, c[0x0][0x3bc] ;  /* 0x00007780ff0877ac */ /* 0x000e220008000800 */
[-C--:B------:R-:W-:Y:S01]  /*0160*/  IMAD R2, R2, R7.reuse, RZ ;  /* 0x0000000702027224 */ /* 0x080fe200078e02ff */
[----:B------:R-:W-:Y:S01]  /*0170*/  CS2R R24, SRZ ;  /* 0x0000000000187805 */ /* 0x000fe2000001ff00 */
[----:B------:R-:W-:Y:S01]  /*0180*/  IMAD R3, R0, R7, RZ ;  /* 0x0000000700037224 */ /* 0x000fe200078e02ff */
[----:B------:R-:W1:Y:S04]  /*0190*/  LDCU.64 UR10, c[0x0][0x358] ;  /* 0x00006b00ff0a77ac */ /* 0x000e680008000a00 */
[----:B------:R-:W-:Y:S02]  /*01a0*/  IADD3 R0, P0, PT, R2, R3, RZ ;  /* 0x0000000302007210 */ /* 0x000fe40007f1e0ff */
[----:B------:R-:W-:-:S04]  /*01b0*/  SHF.R.S32.HI R3, RZ, 0x1f, R3 ;  /* 0x0000001fff037819 */ /* 0x000fc80000011403 */
[----:B------:R-:W-:Y:S01]  /*01c0*/  LEA.HI.X.SX32 R3, R2, R3, 0x1, P0 ;  /* 0x0000000302037211 */ /* 0x000fe200000f0eff */
[----:B0-----:R-:W-:-:S09]  /*01d0*/  UISETP.GE.AND UP0, UPT, UR8, 0x1, UPT ;  /* 0x000000010800788c */ /* 0x001fd2000bf06270 */
[----:B-1----:R-:W-:Y:S05]  /*01e0*/  BRA.U !UP0, `(.L_x_0) ;  /* 0x0000002508dc7547 */ /* 0x002fea000b800000 */
[----:B------:R-:W-:Y:S01]  /*01f0*/  ISETP.GE.AND P0, PT, R7, 0x1, PT ;  /* 0x000000010700780c */ /* 0x000fe20003f06270 */
[----:B------:R-:W-:-:S12]  /*0200*/  UIADD3 UR4, UPT, UPT, UR8, -0x1, URZ ;  /* 0xffffffff08047890 */ /* 0x000fd8000fffe0ff */
[----:B------:R-:W-:Y:S05]  /*0210*/  @!P0 BRA `(.L_x_1) ;  /* 0x0000000c00348947 */ /* 0x000fea0003800000 */
[----:B------:R-:W0:Y:S01]  /*0220*/  LDCU.64 UR4, c[0x0][0x380] ;  /* 0x00007000ff0477ac */ /* 0x000e220008000a00 */
[C---:B------:R-:W-:Y:S01]  /*0230*/  VIADD R5, R7.reuse, 0xffffffff ;  /* 0xffffffff07057836 */ /* 0x040fe20000000000 */
[----:B------:R-:W-:-:S04]  /*0240*/  LOP3.LUT R6, R7, 0x3, RZ, 0xc0, !PT ;  /* 0x0000000307067812 */ /* 0x000fc800078ec0ff */
[----:B------:R-:W-:Y:S02]  /*0250*/  ISETP.GE.U32.AND P1, PT, R5, 0x7, PT ;  /* 0x000000070500780c */ /* 0x000fe40003f26070 */
[C---:B------:R-:W-:Y:S02]  /*0260*/  LOP3.LUT R5, R7.reuse, 0x7, RZ, 0xc0, !PT ;  /* 0x0000000707057812 */ /* 0x040fe400078ec0ff */
[----:B------:R-:W-:Y:S02]  /*0270*/  LOP3.LUT R7, R7, 0x7ffffff8, RZ, 0xc0, !PT ;  /* 0x7ffffff807077812 */ /* 0x000fe400078ec0ff */
[----:B0-----:R-:W-:Y:S01]  /*0280*/  LEA R2, P0, R0, UR4, 0x3 ;  /* 0x0000000400027c11 */ /* 0x001fe2000f8018ff */
[----:B------:R-:W-:-:S03]  /*0290*/  UMOV UR4, URZ ;  /* 0x000000ff00047c82 */ /* 0x000fc60008000000 */
[----:B------:R-:W-:Y:S02]  /*02a0*/  IADD3 R2, P2, PT, R2, 0x20, RZ ;  /* 0x0000002002027810 */ /* 0x000fe40007f5e0ff */
[----:B------:R-:W-:-:S04]  /*02b0*/  LEA.HI.X R22, R0, UR5, R3, 0x3, P0 ;  /* 0x0000000500167c11 */ /* 0x000fc800080f1c03 */
[----:B------:R-:W-:-:S07]  /*02c0*/  IADD3.X R22, PT, PT, RZ, R22, RZ, P2, !PT ;  /* 0x00000016ff167210 */ /* 0x000fce00017fe4ff */
.L_x_7:
[----:B------:R-:W-:Y:S01]  /*02d0*/  IMAD.MOV.U32 R15, RZ, RZ, RZ ;  /* 0x000000ffff0f7224 */ /* 0x000fe200078e00ff */
[----:B------:R-:W-:Y:S01]  /*02e0*/  CS2R R10, SRZ ;  /* 0x00000000000a7805 */ /* 0x000fe2000001ff00 */
[----:B---3--:R-:W-:Y:S06]  /*02f0*/  @!P1 BRA `(.L_x_2) ;  /* 0x0000000400309947 */ /* 0x008fec0003800000 */
[----:B------:R-:W0:Y:S01]  /*0300*/  LDCU UR17, c[0x0][0x3bc] ;  /* 0x00007780ff1177ac */ /* 0x000e220008000800 */
[----:B------:R-:W-:Y:S01]  /*0310*/  IADD3 R23, PT, PT, -R7, RZ, RZ ;  /* 0x000000ff07177210 */ /* 0x000fe20007ffe1ff */
[----:B------:R-:W-:Y:S01]  /*0320*/  IMAD.MOV.U32 R8, RZ, RZ, R2 ;  /* 0x000000ffff087224 */ /* 0x000fe200078e0002 */
[----:B------:R-:W-:Y:S02]  /*0330*/  MOV R9, R22 ;  /* 0x0000001600097202 */ /* 0x000fe40000000f00 */
[----:B------:R-:W-:Y:S01]  /*0340*/  CS2R R10, SRZ ;  /* 0x00000000000a7805 */ /* 0x000fe2000001ff00 */
[----:B------:R-:W1:Y:S01]  /*0350*/  LDCU.64 UR20, c[0x0][0x388] ;  /* 0x00007100ff1477ac */ /* 0x000e620008000a00 */
[----:B------:R-:W-:Y:S01]  /*0360*/  UMOV UR5, UR4 ;  /* 0x0000000400057c82 */ /* 0x000fe20008000000 */
[----:B0-----:R-:W-:Y:S02]  /*0370*/  UIADD3 UR6, UPT, UPT, UR4, UR17, URZ ;  /* 0x0000001104067290 */ /* 0x001fe4000fffe0ff */
[----:B------:R-:W-:-:S02]  /*0380*/  ULEA UR7, UR17, UR4, 0x1 ;  /* 0x0000000411077291 */ /* 0x000fc4000f8e08ff */
[----:B------:R-:W-:Y:S02]  /*0390*/  UIMAD UR8, UR17, 0x3, UR4 ;  /* 0x00000003110878a4 */ /* 0x000fe4000f8e0204 */
[----:B------:R-:W-:Y:S02]  /*03a0*/  ULEA UR13, UR17, UR4, 0x2 ;  /* 0x00000004110d7291 */ /* 0x000fe4000f8e10ff */
[----:B------:R-:W-:Y:S02]  /*03b0*/  UIMAD UR14, UR17, 0x5, UR4 ;  /* 0x00000005110e78a4 */ /* 0x000fe4000f8e0204 */
[----:B------:R-:W-:Y:S02]  /*03c0*/  UIMAD UR15, UR17, 0x6, UR4 ;  /* 0x00000006110f78a4 */ /* 0x000fe4000f8e0204 */
[----:B-1----:R-:W-:-:S12]  /*03d0*/  UIMAD UR16, UR17, 0x7, UR4 ;  /* 0x00000007111078a4 */ /* 0x002fd8000f8e0204 */
.L_x_3:
[----:B------:R-:W-:Y:S01]  /*03e0*/  UIMAD.WIDE.U32 UR18, UR5, 0x8, UR20 ;  /* 0x00000008051278a5 */ /* 0x000fe2000f8e0014 */
[----:B------:R-:W2:Y:S04]  /*03f0*/  LDG.E.64 R18, desc[UR10][R8.64+-0x20] ;  /* 0xffffe00a08127981 */ /* 0x000ea8000c1e1b00 */
[----:B------:R-:W3:Y:S01]  /*0400*/  LDG.E.64 R24, desc[UR10][R8.64+-0x18] ;  /* 0xffffe80a08187981 */ /* 0x000ee2000c1e1b00 */
[----:B------:R-:W-:Y:S01]  /*0410*/  IMAD.U32 R12, RZ, RZ, UR18 ;  /* 0x00000012ff0c7e24 */ /* 0x000fe2000f8e00ff */
[----:B------:R-:W-:Y:S01]  /*0420*/  MOV R13, UR19 ;  /* 0x00000013000d7c02 */ /* 0x000fe20008000f00 */
[----:B------:R-:W-:Y:S01]  /*0430*/  UIMAD.WIDE.U32 UR18, UR6, 0x8, UR20 ;  /* 0x00000008061278a5 */ /* 0x000fe2000f8e0014 */
[----:B------:R-:W4:Y:S04]  /*0440*/  LDG.E.64 R20, desc[UR10][R8.64+-0x10] ;  /* 0xfffff00a08147981 */ /* 0x000f28000c1e1b00 */
[----:B------:R-:W2:Y:S01]  /*0450*/  LDG.E.64 R12, desc[UR10][R12.64] ;  /* 0x0000000a0c0c7981 */ /* 0x000ea2000c1e1b00 */
[----:B------:R-:W-:Y:S01]  /*0460*/  IMAD.U32 R16, RZ, RZ, UR18 ;  /* 0x00000012ff107e24 */ /* 0x000fe2000f8e00ff */
[----:B------:R-:W-:-:S06]  /*0470*/  MOV R17, UR19 ;  /* 0x0000001300117c02 */ /* 0x000fcc0008000f00 */
[----:B------:R-:W3:Y:S01]  /*0480*/  LDG.E.64 R16, desc[UR10][R16.64] ;  /* 0x0000000a10107981 */ /* 0x000ee2000c1e1b00 */
[----:B------:R-:W-:-:S06]  /*0490*/  UIMAD.WIDE.U32 UR18, UR7, 0x8, UR20 ;  /* 0x00000008071278a5 */ /* 0x000fcc000f8e0014 */
[----:B------:R-:W-:Y:S01]  /*04a0*/  IMAD.U32 R14, RZ, RZ, UR18 ;  /* 0x00000012ff0e7e24 */ /* 0x000fe2000f8e00ff */
[----:B------:R-:W-:Y:S01]  /*04b0*/  MOV R15, UR19 ;  /* 0x00000013000f7c02 */ /* 0x000fe20008000f00 */
[----:B------:R-:W-:-:S05]  /*04c0*/  UIMAD.WIDE.U32 UR18, UR8, 0x8, UR20 ;  /* 0x00000008081278a5 */ /* 0x000fca000f8e0014 */
[----:B------:R-:W4:Y:S01]  /*04d0*/  LDG.E.64 R14, desc[UR10][R14.64] ;  /* 0x0000000a0e0e7981 */ /* 0x000f22000c1e1b00 */
[----:B------:R-:W-:Y:S01]  /*04e0*/  IMAD.U32 R26, RZ, RZ, UR18 ;  /* 0x00000012ff1a7e24 */ /* 0x000fe2000f8e00ff */
[----:B------:R-:W-:Y:S01]  /*04f0*/  MOV R27, UR19 ;  /* 0x00000013001b7c02 */ /* 0x000fe20008000f00 */
[----:B------:R-:W-:Y:S01]  /*0500*/  UIMAD.WIDE.U32 UR18, UR13, 0x8, UR20 ;  /* 0x000000080d1278a5 */ /* 0x000fe2000f8e0014 */
[----:B--2---:R-:W-:-:S03]  /*0510*/  DFMA R10, R18, R12, R10 ;  /* 0x0000000c120a722b */ /* 0x004fc6000000000a */
[----:B------:R-:W2:Y:S04]  /*0520*/  LDG.E.64 R18, desc[UR10][R26.64] ;  /* 0x0000000a1a127981 */ /* 0x000ea8000c1e1b00 */
[----:B------:R-:W2:Y:S01]  /*0530*/  LDG.E.64 R12, desc[UR10][R8.64+-0x8] ;  /* 0xfffff80a080c7981 */ /* 0x000ea2000c1e1b00 */
[----:B---3--:R-:W-:Y:S01]  /*0540*/  DFMA R10, R24, R16, R10 ;  /* 0x00000010180a722b */ /* 0x008fe2000000000a */
[----:B------:R-:W-:Y:S01]  /*0550*/  IMAD.U32 R24, RZ, RZ, UR18 ;  /* 0x00000012ff187e24 */ /* 0x000fe2000f8e00ff */
[----:B------:R-:W-:Y:S01]  /*0560*/  MOV R25, UR19 ;  /* 0x0000001300197c02 */ /* 0x000fe20008000f00 */
[----:B------:R-:W3:Y:S05]  /*0570*/  LDG.E.64 R16, desc[UR10][R8.64] ;  /* 0x0000000a08107981 */ /* 0x000eea000c1e1b00 */
[----:B------:R-:W3:Y:S01]  /*0580*/  LDG.E.64 R24, desc[UR10][R24.64] ;  /* 0x0000000a18187981 */ /* 0x000ee2000c1e1b00 */
[----:B------:R-:W-:Y:S01]  /*0590*/  UIMAD.WIDE.U32 UR18, UR14, 0x8, UR20 ;  /* 0x000000080e1278a5 */ /* 0x000fe2000f8e0014 */
[----:B----4-:R-:W-:-:S05]  /*05a0*/  DFMA R14, R20, R14, R10 ;  /* 0x0000000e140e722b */ /* 0x010fca000000000a */
[----:B------:R-:W-:Y:S01]  /*05b0*/  IMAD.U32 R10, RZ, RZ, UR18 ;  /* 0x00000012ff0a7e24 */ /* 0x000fe2000f8e00ff */
[----:B------:R-:W-:Y:S01]  /*05c0*/  MOV R11, UR19 ;  /* 0x00000013000b7c02 */ /* 0x000fe20008000f00 */
[----:B------:R-:W-:Y:S01]  /*05d0*/  UIMAD.WIDE.U32 UR18, UR15, 0x8, UR20 ;  /* 0x000000080f1278a5 */ /* 0x000fe2000f8e0014 */
[----:B------:R-:W4:Y:S04]  /*05e0*/  LDG.E.64 R20, desc[UR10][R8.64+0x8] ;  /* 0x0000080a08147981 */ /* 0x000f28000c1e1b00 */
[----:B------:R-:W4:Y:S01]  /*05f0*/  LDG.E.64 R10, desc[UR10][R10.64] ;  /* 0x0000000a0a0a7981 */ /* 0x000f22000c1e1b00 */
[----:B--2---:R-:W-:Y:S01]  /*0600*/  DFMA R18, R12, R18, R14 ;  /* 0x000000120c12722b */ /* 0x004fe2000000000e */
[----:B------:R-:W-:Y:S01]  /*0610*/  MOV R12, UR18 ;  /* 0x00000012000c7c02 */ /* 0x000fe20008000f00 */
[----:B------:R-:W-:Y:S01]  /*0620*/  IMAD.U32 R13, RZ, RZ, UR19 ;  /* 0x00000013ff0d7e24 */ /* 0x000fe2000f8e00ff */
[----:B------:R-:W-:Y:S01]  /*0630*/  UIMAD.WIDE.U32 UR18, UR16, 0x8, UR20 ;  /* 0x00000008101278a5 */ /* 0x000fe2000f8e0014 */
[----:B------:R-:W2:Y:S04]  /*0640*/  LDG.E.64 R14, desc[UR10][R8.64+0x10] ;  /* 0x0000100a080e7981 */ /* 0x000ea8000c1e1b00 */
[----:B------:R-:W2:Y:S01]  /*0650*/  LDG.E.64 R12, desc[UR10][R12.64] ;  /* 0x0000000a0c0c7981 */ /* 0x000ea2000c1e1b00 */
[----:B---3--:R-:W-:Y:S01]  /*0660*/  DFMA R24, R16, R24, R18 ;  /* 0x000000181018722b */ /* 0x008fe20000000012 */
[----:B------:R-:W-:-:S02]  /*0670*/  MOV R16, UR18 ;  /* 0x0000001200107c02 */ /* 0x000fc40008000f00 */
[----:B------:R0:W3:Y:S01]  /*0680*/  LDG.E.64 R18, desc[UR10][R8.64+0x18] ;  /* 0x0000180a08127981 */ /* 0x0000e2000c1e1b00 */
[----:B------:R-:W-:-:S06]  /*0690*/  MOV R17, UR19 ;  /* 0x0000001300117c02 */ /* 0x000fcc0008000f00 */
[----:B------:R-:W3:Y:S01]  /*06a0*/  LDG.E.64 R16, desc[UR10][R16.64] ;  /* 0x0000000a10107981 */ /* 0x000ee2000c1e1b00 */
[----:B------:R-:W-:Y:S01]  /*06b0*/  VIADD R23, R23, 0x8 ;  /* 0x0000000817177836 */ /* 0x000fe20000000000 */
[----:B----4-:R-:W-:-:S04]  /*06c0*/  DFMA R20, R20, R10, R24 ;  /* 0x0000000a1414722b */ /* 0x010fc80000000018 */
[----:B------:R-:W-:Y:S01]  /*06d0*/  ISETP.NE.AND P0, PT, R23, RZ, PT ;  /* 0x000000ff1700720c */ /* 0x000fe20003f05270 */
[----:B------:R-:W-:Y:S01]  /*06e0*/  ULEA UR6, UR17, UR6, 0x3 ;  /* 0x0000000611067291 */ /* 0x000fe2000f8e18ff */
[----:B0-----:R-:W-:Y:S01]  /*06f0*/  IADD3 R8, P2, PT, R8, 0x40, RZ ;  /* 0x0000004008087810 */ /* 0x001fe20007f5e0ff */
[----:B------:R-:W-:Y:S02]  /*0700*/  ULEA UR7, UR17, UR7, 0x3 ;  /* 0x0000000711077291 */ /* 0x000fe4000f8e18ff */
[----:B------:R-:W-:Y:S02]  /*0710*/  ULEA UR8, UR17, UR8, 0x3 ;  /* 0x0000000811087291 */ /* 0x000fe4000f8e18ff */
[----:B------:R-:W-:Y:S02]  /*0720*/  ULEA UR13, UR17, UR13, 0x3 ;  /* 0x0000000d110d7291 */ /* 0x000fe4000f8e18ff */
[----:B------:R-:W-:Y:S02]  /*0730*/  ULEA UR14, UR17, UR14, 0x3 ;  /* 0x0000000e110e7291 */ /* 0x000fe4000f8e18ff */
[----:B------:R-:W-:-:S02]  /*0740*/  ULEA UR15, UR17, UR15, 0x3 ;  /* 0x0000000f110f7291 */ /* 0x000fc4000f8e18ff */
[----:B------:R-:W-:Y:S02]  /*0750*/  ULEA UR16, UR17, UR16, 0x3 ;  /* 0x0000001011107291 */ /* 0x000fe4000f8e18ff */
[----:B------:R-:W-:Y:S01]  /*0760*/  ULEA UR5, UR17, UR5, 0x3 ;  /* 0x0000000511057291 */ /* 0x000fe2000f8e18ff */
[----:B------:R-:W-:Y:S01]  /*0770*/  IADD3.X R9, PT, PT, RZ, R9, RZ, P2, !PT ;  /* 0x00000009ff097210 */ /* 0x000fe200017fe4ff */
[----:B--2---:R-:W-:-:S08]  /*0780*/  DFMA R14, R14, R12, R20 ;  /* 0x0000000c0e0e722b */ /* 0x004fd00000000014 */
[----:B---3--:R-:W-:Y:S01]  /*0790*/  DFMA R10, R18, R16, R14 ;  /* 0x00000010120a722b */ /* 0x008fe2000000000e */
[----:B------:R-:W-:Y:S10]  /*07a0*/  @P0 BRA `(.L_x_3) ;  /* 0xfffffffc000c0947 */ /* 0x000ff4000383ffff */
[----:B------:R-:W-:-:S07]  /*07b0*/  MOV R15, R7 ;  /* 0x00000007000f7202 */ /* 0x000fce0000000f00 */
.L_x_2:
[----:B------:R-:W-:-:S13]  /*07c0*/  ISETP.NE.AND P0, PT, R5, RZ, PT ;  /* 0x000000ff0500720c */ /* 0x000fda0003f05270 */
[----:B------:R-:W-:Y:S05]  /*07d0*/  @!P0 BRA `(.L_x_4) ;  /* 0x0000000400088947 */ /* 0x000fea0003800000 */
[----:B------:R-:W-:Y:S01]  /*07e0*/  VIADD R8, R5, 0xffffffff ;  /* 0xffffffff05087836 */ /* 0x000fe20000000000 */
[----:B------:R-:W-:-:S04]  /*07f0*/  ISETP.NE.AND P2, PT, R6, RZ, PT ;  /* 0x000000ff0600720c */ /* 0x000fc80003f45270 */
[----:B------:R-:W-:-:S13]  /*0800*/  ISETP.GE.U32.AND P0, PT, R8, 0x3, PT ;  /* 0x000000030800780c */ /* 0x000fda0003f06070 */
[----:B------:R-:W-:Y:S05]  /*0810*/  @!P0 BRA `(.L_x_5) ;  /* 0x0000000000708947 */ /* 0x000fea0003800000 */
[----:B------:R-:W0:Y:S01]  /*0820*/  LDC R14, c[0x0][0x3bc] ;  /* 0x0000ef00ff0e7b82 */ /* 0x000e220000000800 */
[----:B------:R-:W1:Y:S01]  /*0830*/  LDCU.64 UR6, c[0x0][0x380] ;  /* 0x00007000ff0677ac */ /* 0x000e620008000a00 */
[----:B------:R-:W-:-:S04]  /*0840*/  IADD3 R12, P0, PT, R15, R0, RZ ;  /* 0x000000000f0c7210 */ /* 0x000fc80007f1e0ff */
[----:B------:R-:W-:Y:S02]  /*0850*/  IADD3.X R13, PT, PT, RZ, R3, RZ, P0, !PT ;  /* 0x00000003ff0d7210 */ /* 0x000fe400007fe4ff */
[----:B------:R-:W2:Y:S01]  /*0860*/  LDC.64 R8, c[0x0][0x388] ;  /* 0x0000e200ff087b82 */ /* 0x000ea20000000a00 */
[----:B-1----:R-:W-:-:S04]  /*0870*/  LEA R24, P0, R12, UR6, 0x3 ;  /* 0x000000060c187c11 */ /* 0x002fc8000f8018ff */
[----:B------:R-:W-:Y:S01]  /*0880*/  LEA.HI.X R25, R12, UR7, R13, 0x3, P0 ;  /* 0x000000070c197c11 */ /* 0x000fe200080f1c0d */
[----:B0-----:R-:W-:-:S04]  /*0890*/  IMAD R17, R15, R14, UR4 ;  /* 0x000000040f117e24 */ /* 0x001fc8000f8e020e */
[----:B------:R-:W3:Y:S01]  /*08a0*/  LDG.E.64 R20, desc[UR10][R24.64] ;  /* 0x0000000a18147981 */ /* 0x000ee2000c1e1b00 */
[----:B--2---:R-:W-:-:S03]  /*08b0*/  IMAD.WIDE.U32 R26, R17, 0x8, R8 ;  /* 0x00000008111a7825 */ /* 0x004fc600078e0008 */
[----:B------:R-:W2:Y:S04]  /*08c0*/  LDG.E.64 R18, desc[UR10][R24.64+0x8] ;  /* 0x0000080a18127981 */ /* 0x000ea8000c1e1b00 */
[----:B------:R-:W3:Y:S01]  /*08d0*/  LDG.E.64 R12, desc[UR10][R26.64] ;  /* 0x0000000a1a0c7981 */ /* 0x000ee2000c1e1b00 */
[----:B------:R-:W-:-:S05]  /*08e0*/  IADD3 R23, PT, PT, R17, R14, RZ ;  /* 0x0000000e11177210 */ /* 0x000fca0007ffe0ff */
[----:B------:R-:W-:-:S04]  /*08f0*/  IMAD.WIDE.U32 R16, R23, 0x8, R8 ;  /* 0x0000000817107825 */ /* 0x000fc800078e0008 */
[----:B------:R-:W-:Y:S01]  /*0900*/  IMAD.IADD R23, R23, 0x1, R14 ;  /* 0x0000000117177824 */ /* 0x000fe200078e020e */
[----:B------:R-:W4:Y:S04]  /*0910*/  LDG.E.64 R26, desc[UR10][R24.64+0x18] ;  /* 0x0000180a181a7981 */ /* 0x000f28000c1e1b00 */
[----:B------:R-:W2:Y:S01]  /*0920*/  LDG.E.64 R16, desc[UR10][R16.64] ;  /* 0x0000000a10107981 */ /* 0x000ea2000c1e1b00 */
[----:B---3--:R-:W-:Y:S01]  /*0930*/  DFMA R20, R20, R12, R10 ;  /* 0x0000000c1414722b */ /* 0x008fe2000000000a */
[C-C-:B------:R-:W-:Y:S01]  /*0940*/  IMAD.WIDE.U32 R12, R23.reuse, 0x8, R8.reuse ;  /* 0x00000008170c7825 */ /* 0x140fe200078e0008 */
[----:B------:R-:W-:Y:S01]  /*0950*/  IADD3 R23, PT, PT, R23, R14, RZ ;  /* 0x0000000e17177210 */ /* 0x000fe20007ffe0ff */
[----:B------:R-:W3:Y:S04]  /*0960*/  LDG.E.64 R10, desc[UR10][R24.64+0x10] ;  /* 0x0000100a180a7981 */ /* 0x000ee8000c1e1b00 */
[----:B------:R-:W3:Y:S01]  /*0970*/  LDG.E.64 R12, desc[UR10][R12.64] ;  /* 0x0000000a0c0c7981 */ /* 0x000ee2000c1e1b00 */
[----:B------:R-:W-:-:S06]  /*0980*/  IMAD.WIDE.U32 R8, R23, 0x8, R8 ;  /* 0x0000000817087825 */ /* 0x000fcc00078e0008 */
[----:B------:R-:W4:Y:S01]  /*0990*/  LDG.E.64 R8, desc[UR10][R8.64] ;  /* 0x0000000a08087981 */ /* 0x000f22000c1e1b00 */
[----:B--2---:R-:W-:Y:S01]  /*09a0*/  DFMA R18, R18, R16, R20 ;  /* 0x000000101212722b */ /* 0x004fe20000000014 */
[----:B------:R-:W-:-:S07]  /*09b0*/  IADD3 R15, PT, PT, R15, 0x4, RZ ;  /* 0x000000040f0f7810 */ /* 0x000fce0007ffe0ff */
[----:B---3--:R-:W-:-:S08]  /*09c0*/  DFMA R10, R10, R12, R18 ;  /* 0x0000000c0a0a722b */ /* 0x008fd00000000012 */
[----:B----4-:R-:W-:-:S11]  /*09d0*/  DFMA R10, R26, R8, R10 ;  /* 0x000000081a0a722b */ /* 0x010fd6000000000a */
.L_x_5:
[----:B------:R-:W-:Y:S05]  /*09e0*/  @!P2 BRA `(.L_x_4) ;  /* 0x000000000084a947 */ /* 0x000fea0003800000 */
[----:B------:R-:W0:Y:S01]  /*09f0*/  LDC R8, c[0x0][0x3b8] ;  /* 0x0000ee00ff087b82 */ /* 0x000e220000000800 */
[----:B------:R-:W-:-:S13]  /*0a00*/  ISETP.NE.AND P2, PT, R6, 0x1, PT ;  /* 0x000000010600780c */ /* 0x000fda0003f45270 */
[----:B------:R-:W1:Y:S01]  /*0a10*/  @P2 LDC R16, c[0x0][0x3bc] ;  /* 0x0000ef00ff102b82 */ /* 0x000e620000000800 */
[----:B------:R-:W-:-:S05]  /*0a20*/  @P2 IADD3 R12, P3, PT, R15, R0, RZ ;  /* 0x000000000f0c2210 */ /* 0x000fca0007f7e0ff */
[----:B------:R-:W-:Y:S02]  /*0a30*/  @P2 IMAD.X R13, RZ, RZ, R3, P3 ;  /* 0x000000ffff0d2224 */ /* 0x000fe400018e0603 */
[----:B------:R-:W2:Y:S01]  /*0a40*/  @P2 LDC.64 R26, c[0x0][0x380] ;  /* 0x0000e000ff1a2b82 */ /* 0x000ea20000000a00 */
[----:B0-----:R-:W-:-:S07]  /*0a50*/  LOP3.LUT P0, RZ, R8, 0x1, RZ, 0xc0, !PT ;  /* 0x0000000108ff7812 */ /* 0x001fce000780c0ff */
[----:B------:R-:W0:Y:S08]  /*0a60*/  @P2 LDC.64 R20, c[0x0][0x388] ;  /* 0x0000e200ff142b82 */ /* 0x000e300000000a00 */
[----:B------:R-:W3:Y:S01]  /*0a70*/  @P0 LDC R14, c[0x0][0x3bc] ;  /* 0x0000ef00ff0e0b82 */ /* 0x000ee20000000800 */
[C---:B-1----:R-:W-:Y:S01]  /*0a80*/  @P2 IMAD R17, R15.reuse, R16, UR4 ;  /* 0x000000040f112e24 */ /* 0x042fe2000f8e0210 */
[----:B------:R-:W-:-:S04]  /*0a90*/  @P2 IADD3 R15, PT, PT, R15, 0x2, RZ ;  /* 0x000000020f0f2810 */ /* 0x000fc80007ffe0ff */
[----:B------:R-:W-:Y:S02]  /*0aa0*/  @P2 IADD3 R23, PT, PT, R17, R16, RZ ;  /* 0x0000001011172210 */ /* 0x000fe40007ffe0ff */
[----:B------:R-:W1:Y:S01]  /*0ab0*/  @P0 LDC.64 R8, c[0x0][0x380] ;  /* 0x0000e000ff080b82 */ /* 0x000e620000000a00 */
[----:B--2---:R-:W-:-:S04]  /*0ac0*/  @P2 LEA R26, P3, R12, R26, 0x3 ;  /* 0x0000001a0c1a2211 */ /* 0x004fc800078618ff */
[----:B------:R-:W-:-:S03]  /*0ad0*/  @P2 LEA.HI.X R27, R12, R27, R13, 0x3, P3 ;  /* 0x0000001b0c1b2211 */ /* 0x000fc600018f1c0d */
[----:B------:R-:W2:Y:S01]  /*0ae0*/  @P0 LDC.64 R18, c[0x0][0x388] ;  /* 0x0000e200ff120b82 */ /* 0x000ea20000000a00 */
[--C-:B0-----:R-:W-:Y:S02]  /*0af0*/  @P2 IMAD.WIDE.U32 R12, R17, 0x8, R20.reuse ;  /* 0x00000008110c2825 */ /* 0x101fe400078e0014 */
[----:B------:R-:W4:Y:S02]  /*0b00*/  @P2 LDG.E.64 R16, desc[UR10][R26.64] ;  /* 0x0000000a1a102981 */ /* 0x000f24000c1e1b00 */
[----:B------:R-:W-:Y:S01]  /*0b10*/  @P2 IMAD.WIDE.U32 R20, R23, 0x8, R20 ;  /* 0x0000000817142825 */ /* 0x000fe200078e0014 */
[C---:B------:R-:W-:Y:S01]  /*0b20*/  @P0 IADD3 R23, P3, PT, R15.reuse, R0, RZ ;  /* 0x000000000f170210 */ /* 0x040fe20007f7e0ff */
[----:B------:R-:W4:Y:S02]  /*0b30*/  @P2 LDG.E.64 R12, desc[UR10][R12.64] ;  /* 0x0000000a0c0c2981 */ /* 0x000f24000c1e1b00 */
[----:B---3--:R-:W-:Y:S02]  /*0b40*/  @P0 IMAD R25, R15, R14, UR4 ;  /* 0x000000040f190e24 */ /* 0x008fe4000f8e020e */
[----:B------:R-:W-:Y:S01]  /*0b50*/  @P0 IMAD.X R24, RZ, RZ, R3, P3 ;  /* 0x000000ffff180224 */ /* 0x000fe200018e0603 */
[----:B------:R-:W3:Y:S01]  /*0b60*/  @P2 LDG.E.64 R14, desc[UR10][R26.64+0x8] ;  /* 0x0000080a1a0e2981 */ /* 0x000ee2000c1e1b00 */
[----:B-1----:R-:W-:-:S03]  /*0b70*/  @P0 LEA R8, P4, R23, R8, 0x3 ;  /* 0x0000000817080211 */ /* 0x002fc600078818ff */
[----:B------:R-:W3:Y:S01]  /*0b80*/  @P2 LDG.E.64 R20, desc[UR10][R20.64] ;  /* 0x0000000a14142981 */ /* 0x000ee2000c1e1b00 */
[----:B------:R-:W-:Y:S01]  /*0b90*/  @P0 LEA.HI.X R9, R23, R9, R24, 0x3, P4 ;  /* 0x0000000917090211 */ /* 0x000fe200020f1c18 */
[----:B--2---:R-:W-:-:S05]  /*0ba0*/  @P0 IMAD.WIDE.U32 R18, R25, 0x8, R18 ;  /* 0x0000000819120825 */ /* 0x004fca00078e0012 */
[----:B------:R-:W2:Y:S04]  /*0bb0*/  @P0 LDG.E.64 R8, desc[UR10][R8.64] ;  /* 0x0000000a08080981 */ /* 0x000ea8000c1e1b00 */
[----:B------:R-:W2:Y:S01]  /*0bc0*/  @P0 LDG.E.64 R18, desc[UR10][R18.64] ;  /* 0x0000000a12120981 */ /* 0x000ea2000c1e1b00 */
[----:B----4-:R-:W-:-:S08]  /*0bd0*/  @P2 DFMA R12, R16, R12, R10 ;  /* 0x0000000c100c222b */ /* 0x010fd0000000000a */
[----:B---3--:R-:W-:-:S08]  /*0be0*/  @P2 DFMA R10, R14, R20, R12 ;  /* 0x000000140e0a222b */ /* 0x008fd0000000000c */
[----:B--2---:R-:W-:-:S11]  /*0bf0*/  @P0 DFMA R10, R8, R18, R10 ;  /* 0x00000012080a022b */ /* 0x004fd6000000000a */
.L_x_4:
[----:B------:R-:W0:Y:S01]  /*0c00*/  LDCU.64 UR6, c[0x0][0x390] ;  /* 0x00007200ff0677ac */ /* 0x000e220008000a00 */
[----:B------:R-:W-:Y:S01]  /*0c10*/  MOV R18, 0x3c80f082 ;  /* 0x3c80f08200127802 */ /* 0x000fe20000000f00 */
[----:B------:R-:W-:Y:S01]  /*0c20*/  IMAD.MOV.U32 R17, RZ, RZ, 0x3f800000 ;  /* 0x3f800000ff117424 */ /* 0x000fe200078e00ff */
[----:B------:R-:W-:Y:S01]  /*0c30*/  ULEA UR5, UR4, UR12, 0x3 ;  /* 0x0000000c04057291 */ /* 0x000fe2000f8e18ff */
[----:B------:R-:W1:Y:S01]  /*0c40*/  LDCU UR8, c[0x0][0x3bc] ;  /* 0x00007780ff0877ac */ /* 0x000e620008000800 */
[----:B0-----:R-:W-:-:S06]  /*0c50*/  UIMAD.WIDE.U32 UR6, UR4, 0x8, UR6 ;  /* 0x00000008040678a5 */ /* 0x001fcc000f8e0006 */
[----:B------:R-:W-:Y:S02]  /*0c60*/  MOV R12, UR6 ;  /* 0x00000006000c7c02 */ /* 0x000fe40008000f00 */
[----:B------:R-:W-:-:S05]  /*0c70*/  MOV R13, UR7 ;  /* 0x00000007000d7c02 */ /* 0x000fca0008000f00 */
[----:B------:R-:W2:Y:S01]  /*0c80*/  LDG.E.64 R8, desc[UR10][R12.64] ;  /* 0x0000000a0c087981 */ /* 0x000ea2000c1e1b00 */
[----:B------:R-:W-:Y:S01]  /*0c90*/  UMOV UR6, 0x6d4801f7 ;  /* 0x6d4801f700067882 */ /* 0x000fe20000000000 */
[----:B------:R-:W-:Y:S01]  /*0ca0*/  UMOV UR7, 0x3fa6e4e2 ;  /* 0x3fa6e4e200077882 */ /* 0x000fe20000000000 */
[----:B------:R-:W-:-:S04]  /*0cb0*/  UIADD3 UR4, UPT, UPT, UR4, 0x1, URZ ;  /* 0x0000000104047890 */ /* 0x000fc8000fffe0ff */
[----:B-1----:R-:W-:Y:S01]  /*0cc0*/  UISETP.NE.AND UP0, UPT, UR4, UR8, UPT ;  /* 0x000000080400728c */ /* 0x002fe2000bf05270 */
[----:B--2---:R-:W-:-:S08]  /*0cd0*/  DADD R10, R8, R10 ;  /* 0x00000000080a7229 */ /* 0x004fd0000000000a */
[----:B------:R-:W-:Y:S01]  /*0ce0*/  DMUL R8, R10, UR6 ;  /* 0x000000060a087c28 */ /* 0x000fe20008000000 */
[----:B------:R-:W-:Y:S01]  /*0cf0*/  UMOV UR6, 0x33d3d180 ;  /* 0x33d3d18000067882 */ /* 0x000fe20000000000 */
[----:B------:R-:W-:-:S06]  /*0d00*/  UMOV UR7, 0x3fe98845 ;  /* 0x3fe9884500077882 */ /* 0x000fcc0000000000 */
[----:B------:R-:W-:-:S08]  /*0d10*/  DMUL R8, R10, R8 ;  /* 0x000000080a087228 */ /* 0x000fd00000000000 */
[C---:B------:R-:W-:Y:S02]  /*0d20*/  DFMA R8, R10.reuse, R8, R10 ;  /* 0x000000080a08722b */ /* 0x040fe4000000000a */
[----:B------:R-:W-:-:S06]  /*0d30*/  DMUL R10, R10, 0.5 ;  /* 0x3fe000000a0a7828 */ /* 0x000fcc0000000000 */
[----:B------:R-:W-:-:S06]  /*0d40*/  DMUL R8, R8, UR6 ;  /* 0x0000000608087c28 */ /* 0x000fcc0008000000 */
[----:B------:R-:W0:Y:S04]  /*0d50*/  F2F.F32.F64 R14, R8 ;  /* 0x00000008000e7310 */ /* 0x000e280000301000 */
[----:B------:R-:W-:-:S04]  /*0d60*/  SHF.R.U32.HI R16, RZ, 0x1f, R9 ;  /* 0x0000001fff107819 */ /* 0x000fc80000011609 */
[----:B------:R-:W-:-:S04]  /*0d70*/  LOP3.LUT R16, R16, 0x1, RZ, 0xc0, !PT ;  /* 0x0000000110107812 */ /* 0x000fc800078ec0ff */
[----:B------:R-:W-:Y:S01]  /*0d80*/  ISETP.NE.U32.AND P0, PT, R16, 0x1, PT ;  /* 0x000000011000780c */ /* 0x000fe20003f05070 */
[C---:B0-----:R-:W-:Y:S01]  /*0d90*/  FMUL R15, |R14|.reuse, 2.8853900432586669922 ;  /* 0x4038aa3b0e0f7820 */ /* 0x041fe20000400200 */
[C---:B------:R-:W-:Y:S01]  /*0da0*/  FMUL R13, R14.reuse, R14 ;  /* 0x0000000e0e0d7220 */ /* 0x040fe20000400000 */
[C---:B------:R-:W-:Y:S02]  /*0db0*/  FSETP.GE.AND P2, PT, |R14|.reuse, 9.010913848876953125, PT ;  /* 0x41102cb40e00780b */ /* 0x040fe40003f46200 */
[----:B------:R-:W-:Y:S01]  /*0dc0*/  FSETP.GE.AND P3, PT, |R14|, 0.60000002384185791016, PT ;  /* 0x3f19999a0e00780b */ /* 0x000fe20003f66200 */
[C---:B------:R-:W-:Y:S01]  /*0dd0*/  FFMA R16, R13.reuse, R18, -0.052303962409496307373 ;  /* 0xbd563cae0d107423 */ /* 0x040fe20000000012 */
[----:B------:R-:W0:Y:S01]  /*0de0*/  MUFU.EX2 R15, R15 ;  /* 0x0000000f000f7308 */ /* 0x000e220000000800 */
[----:B------:R-:W-:Y:S02]  /*0df0*/  ISETP.NE.U32.AND.EX P0, PT, RZ, RZ, PT, P0 ;  /* 0x000000ffff00720c */ /* 0x000fe40003f05100 */
[----:B------:R-:W-:Y:S01]  /*0e00*/  FFMA R16, R13, R16, 0.1331529766321182251 ;  /* 0x3e0859410d107423 */ /* 0x000fe20000000010 */
[----:B0-----:R-:W-:-:S06]  /*0e10*/  FADD R12, R15, 1 ;  /* 0x3f8000000f0c7421 */ /* 0x001fcc0000000000 */
[----:B------:R-:W0:Y:S02]  /*0e20*/  MUFU.RCP R12, R12 ;  /* 0x0000000c000c7308 */ /* 0x000e240000001000 */
[----:B0-----:R-:W-:-:S05]  /*0e30*/  FFMA R8, R12, -2, R17 ;  /* 0xc00000000c087823 */ /* 0x001fca0000000011 */
[----:B------:R-:W-:Y:S01]  /*0e40*/  FSEL R9, R8, 1, !P2 ;  /* 0x3f80000008097808 */ /* 0x000fe20005000000 */
[----:B------:R-:W-:-:S03]  /*0e50*/  FFMA R8, R13, R16, -0.33332768082618713379 ;  /* 0xbeaaa9ed0d087423 */ /* 0x000fc60000000010 */
[----:B------:R-:W-:Y:S01]  /*0e60*/  FSEL R12, -|R9|, |R9|, !P0 ;  /* 0x40000009090c7208 */ /* 0x000fe20004000300 */
[----:B------:R-:W-:-:S04]  /*0e70*/  FFMA R13, R13, R8, RZ ;  /* 0x000000080d0d7223 */ /* 0x000fc800000000ff */
[----:B------:R-:W-:-:S04]  /*0e80*/  @!P3 FFMA R12, R14, R13, R14 ;  /* 0x0000000d0e0cb223 */ /* 0x000fc8000000000e */
[----:B------:R-:W0:Y:S02]  /*0e90*/  F2F.F64.F32 R8, R12 ;  /* 0x0000000c00087310 */ /* 0x000e240000201800 */
[----:B0-----:R-:W-:-:S08]  /*0ea0*/  DADD R8, R8, 1 ;  /* 0x3ff0000008087429 */ /* 0x001fd00000000000 */
[----:B------:R-:W-:-:S07]  /*0eb0*/  DMUL R8, R10, R8 ;  /* 0x000000080a087228 */ /* 0x000fce0000000000 */
[----:B------:R3:W-:Y:S01]  /*0ec0*/  STL.64 [UR5], R8 ;  /* 0x00000008ff007987 */ /* 0x0007e20008100a05 */
[----:B------:R-:W-:Y:S05]  /*0ed0*/  BRA.U !UP0, `(.L_x_6) ;  /* 0x00000011083c7547 */ /* 0x000fea000b800000 */
[----:B------:R-:W-:Y:S05]  /*0ee0*/  BRA `(.L_x_7) ;  /* 0xfffffff000f87947 */ /* 0x000fea000383ffff */
.L_x_1:
[----:B------:R-:W-:Y:S02]  /*0ef0*/  UISETP.GE.U32.AND UP1, UPT, UR4, 0x3, UPT ;  /* 0x000000030400788c */ /* 0x000fe4000bf26070 */
[----:B------:R-:W-:Y:S01]  /*0f00*/  ULOP3.LUT UR6, UR8, 0x3, URZ, 0xc0, !UPT ;  /* 0x0000000308067892 */ /* 0x000fe2000f8ec0ff */
[----:B------:R-:W-:-:S03]  /*0f10*/  UMOV UR4, URZ ;  /* 0x000000ff00047c82 */ /* 0x000fc60008000000 */
[----:B------:R-:W-:-:S03]  /*0f20*/  UISETP.NE.AND UP0, UPT, UR6, URZ, UPT ;  /* 0x000000ff0600728c */ /* 0x000fc6000bf05270 */
[----:B------:R-:W-:Y:S08]  /*0f30*/  BRA.U !UP1, `(.L_x_8) ;  /* 0x0000000909407547 */ /* 0x000ff0000b800000 */
[----:B------:R-:W0:Y:S01]  /*0f40*/  LDCU.64 UR16, c[0x0][0x390] ;  /* 0x00007200ff1077ac */ /* 0x000e220008000a00 */
[----:B------:R-:W-:Y:S01]  /*0f50*/  ULOP3.LUT UR4, UR8, 0x7ffffffc, URZ, 0xc0, !UPT ;  /* 0x7ffffffc08047892 */ /* 0x000fe2000f8ec0ff */
[----:B------:R-:W-:-:S11]  /*0f60*/  UMOV UR5, URZ ;  /* 0x000000ff00057c82 */ /* 0x000fd60008000000 */
.L_x_9:
[----:B0-----:R-:W-:-:S06]  /*0f70*/  UIMAD.WIDE.U32 UR14, UR5, 0x8, UR16 ;  /* 0x00000008050e78a5 */ /* 0x001fcc000f8e0010 */
[----:B------:R-:W-:Y:S01]  /*0f80*/  MOV R16, UR14 ;  /* 0x0000000e00107c02 */ /* 0x000fe20008000f00 */
[----:B------:R-:W-:-:S05]  /*0f90*/  IMAD.U32 R17, RZ, RZ, UR15 ;  /* 0x0000000fff117e24 */ /* 0x000fca000f8e00ff */
[----:B--2---:R-:W2:Y:S01]  /*0fa0*/  LDG.E.64 R6, desc[UR10][R16.64] ;  /* 0x0000000a10067981 */ /* 0x004ea2000c1e1b00 */
[----:B------:R-:W-:Y:S02]  /*0fb0*/  MOV R14, UR14 ;  /* 0x0000000e000e7c02 */ /* 0x000fe40008000f00 */
[----:B------:R-:W-:-:S06]  /*0fc0*/  MOV R15, UR15 ;  /* 0x0000000f000f7c02 */ /* 0x000fcc0008000f00 */
[----:B------:R-:W3:Y:S01]  /*0fd0*/  LDG.E.64 R14, desc[UR10][R14.64+0x8] ;  /* 0x0000080a0e0e7981 */ /* 0x000ee2000c1e1b00 */
[----:B------:R-:W-:Y:S01]  /*0fe0*/  IMAD.U32 R10, RZ, RZ, UR14 ;  /* 0x0000000eff0a7e24 */ /* 0x000fe2000f8e00ff */
[----:B------:R-:W-:Y:S01]  /*0ff0*/  MOV R11, UR15 ;  /* 0x0000000f000b7c02 */ /* 0x000fe20008000f00 */
[----:B------:R-:W-:Y:S01]  /*1000*/  IMAD.U32 R9, RZ, RZ, UR15 ;  /* 0x0000000fff097e24 */ /* 0x000fe2000f8e00ff */
[----:B------:R-:W-:-:S04]  /*1010*/  MOV R8, UR14 ;  /* 0x0000000e00087c02 */ /* 0x000fc80008000f00 */
[----:B------:R-:W4:Y:S04]  /*1020*/  LDG.E.64 R10, desc[UR10][R10.64+0x10] ;  /* 0x0000100a0a0a7981 */ /* 0x000f28000c1e1b00 */
[----:B------:R-:W5:Y:S01]  /*1030*/  LDG.E.64 R8, desc[UR10][R8.64+0x18] ;  /* 0x0000180a08087981 */ /* 0x000f62000c1e1b00 */
[----:B------:R-:W-:Y:S01]  /*1040*/  UMOV UR14, 0x6d4801f7 ;  /* 0x6d4801f7000e7882 */ /* 0x000fe20000000000 */
[----:B------:R-:W-:Y:S01]  /*1050*/  UMOV UR15, 0x3fa6e4e2 ;  /* 0x3fa6e4e2000f7882 */ /* 0x000fe20000000000 */
[----:B------:R-:W-:Y:S01]  /*1060*/  UMOV UR18, 0x33d3d180 ;  /* 0x33d3d18000127882 */ /* 0x000fe20000000000 */
[----:B------:R-:W-:Y:S01]  /*1070*/  UMOV UR19, 0x3fe98845 ;  /* 0x3fe9884500137882 */ /* 0x000fe20000000000 */
[----:B------:R-:W-:Y:S01]  /*1080*/  MOV R20, 0x3c80f082 ;  /* 0x3c80f08200147802 */ /* 0x000fe20000000f00 */
[----:B------:R-:W-:-:S02]  /*1090*/  ULEA UR7, UR5, UR12, 0x3 ;  /* 0x0000000c05077291 */ /* 0x000fc4000f8e18ff */
[----:B------:R-:W-:-:S04]  /*10a0*/  UIADD3 UR5, UPT, UPT, UR5, 0x4, URZ ;  /* 0x0000000405057890 */ /* 0x000fc8000fffe0ff */
[----:B------:R-:W-:Y:S01]  /*10b0*/  UISETP.NE.AND UP1, UPT, UR5, UR4, UPT ;  /* 0x000000040500728c */ /* 0x000fe2000bf25270 */
[----:B--2---:R-:W-:-:S08]  /*10c0*/  DADD R6, RZ, R6 ;  /* 0x00000000ff067229 */ /* 0x004fd00000000006 */
[----:B------:R-:W-:-:S08]  /*10d0*/  DMUL R12, R6, UR14 ;  /* 0x0000000e060c7c28 */ /* 0x000fd00008000000 */
[----:B------:R-:W-:Y:S02]  /*10e0*/  DMUL R12, R6, R12 ;  /* 0x0000000c060c7228 */ /* 0x000fe40000000000 */
[----:B----4-:R-:W-:Y:S02]  /*10f0*/  DADD R10, RZ, R10 ;  /* 0x00000000ff0a7229 */ /* 0x010fe4000000000a */
[----:B-----5:R-:W-:-:S04]  /*1100*/  DADD R8, RZ, R8 ;  /* 0x00000000ff087229 */ /* 0x020fc80000000008 */
[----:B------:R-:W-:Y:S02]  /*1110*/  DFMA R16, R6, R12, R6 ;  /* 0x0000000c0610722b */ /* 0x000fe40000000006 */
[----:B---3--:R-:W-:Y:S02]  /*1120*/  DADD R12, RZ, R14 ;  /* 0x00000000ff0c7229 */ /* 0x008fe4000000000e */
[----:B------:R-:W-:Y:S02]  /*1130*/  DMUL R18, R10, UR14 ;  /* 0x0000000e0a127c28 */ /* 0x000fe40008000000 */
[----:B------:R-:W-:Y:S02]  /*1140*/  DMUL R24, R8, UR14 ;  /* 0x0000000e08187c28 */ /* 0x000fe40008000000 */
[----:B------:R-:W-:Y:S02]  /*1150*/  DMUL R16, R16, UR18 ;  /* 0x0000001210107c28 */ /* 0x000fe40008000000 */
[----:B------:R-:W-:-:S02]  /*1160*/  DMUL R14, R12, UR14 ;  /* 0x0000000e0c0e7c28 */ /* 0x000fc40008000000 */
[----:B------:R-:W-:Y:S02]  /*1170*/  DMUL R18, R10, R18 ;  /* 0x000000120a127228 */ /* 0x000fe40000000000 */
[----:B------:R0:W1:Y:S04]  /*1180*/  F2F.F32.F64 R21, R16 ;  /* 0x0000001000157310 */ /* 0x0000680000301000 */
[----:B------:R-:W-:Y:S01]  /*1190*/  DMUL R14, R12, R14 ;  /* 0x0000000e0c0e7228 */ /* 0x000fe20000000000 */
[----:B------:R-:W-:Y:S01]  /*11a0*/  SHF.R.U32.HI R26, RZ, 0x1f, R17 ;  /* 0x0000001fff1a7819 */ /* 0x000fe20000011611 */
[----:B------:R-:W-:Y:S02]  /*11b0*/  DFMA R18, R10, R18, R10 ;  /* 0x000000120a12722b */ /* 0x000fe4000000000a */
[----:B0-----:R-:W-:-:S04]  /*11c0*/  DMUL R16, R8, R24 ;  /* 0x0000001808107228 */ /* 0x001fc80000000000 */
[----:B------:R-:W-:Y:S01]  /*11d0*/  DFMA R14, R12, R14, R12 ;  /* 0x0000000e0c0e722b */ /* 0x000fe2000000000c */
[----:B------:R-:W-:Y:S01]  /*11e0*/  LOP3.LUT R24, R26, 0x1, RZ, 0xc0, !PT ;  /* 0x000000011a187812 */ /* 0x000fe200078ec0ff */
[----:B------:R-:W-:Y:S01]  /*11f0*/  DMUL R18, R18, UR18 ;  /* 0x0000001212127c28 */ /* 0x000fe20008000000 */
[C---:B-1----:R-:W-:Y:S01]  /*1200*/  FMUL R2, |R21|.reuse, 2.8853900432586669922 ;  /* 0x4038aa3b15027820 */ /* 0x042fe20000400200 */
[C---:B------:R-:W-:Y:S01]  /*1210*/  FMUL R23, R21.reuse, R21 ;  /* 0x0000001515177220 */ /* 0x040fe20000400000 */
[----:B------:R-:W-:Y:S01]  /*1220*/  ISETP.NE.U32.AND P0, PT, R24, 0x1, PT ;  /* 0x000000011800780c */ /* 0x000fe20003f05070 */
[----:B------:R-:W-:Y:S01]  /*1230*/  DFMA R16, R8, R16, R8 ;  /* 0x000000100810722b */ /* 0x000fe20000000008 */
[----:B------:R-:W-:Y:S01]  /*1240*/  MOV R25, 0x3f800000 ;  /* 0x3f80000000197802 */ /* 0x000fe20000000f00 */
[----:B------:R-:W-:Y:S01]  /*1250*/  DMUL R14, R14, UR18 ;  /* 0x000000120e0e7c28 */ /* 0x000fe20008000000 */
[----:B------:R-:W0:Y:S01]  /*1260*/  MUFU.EX2 R2, R2 ;  /* 0x0000000200027308 */ /* 0x000e220000000800 */
[C---:B------:R-:W-:Y:S01]  /*1270*/  FSETP.GE.AND P2, PT, |R21|.reuse, 0.60000002384185791016, PT ;  /* 0x3f19999a1500780b */ /* 0x040fe20003f46200 */
[----:B------:R-:W-:Y:S01]  /*1280*/  DMUL R12, R12, 0.5 ;  /* 0x3fe000000c0c7828 */ /* 0x000fe20000000000 */
[----:B------:R-:W-:-:S02]  /*1290*/  FSETP.GE.AND P1, PT, |R21|, 9.010913848876953125, PT ;  /* 0x41102cb41500780b */ /* 0x000fc40003f26200 */
[----:B------:R-:W-:Y:S01]  /*12a0*/  ISETP.NE.U32.AND.EX P0, PT, RZ, RZ, PT, P0 ;  /* 0x000000ffff00720c */ /* 0x000fe20003f05100 */
[----:B------:R-:W-:Y:S02]  /*12b0*/  DMUL R16, R16, UR18 ;  /* 0x0000001210107c28 */ /* 0x000fe40008000000 */
[----:B------:R-:W1:Y:S08]  /*12c0*/  F2F.F32.F64 R5, R14 ;  /* 0x0000000e00057310 */ /* 0x000e700000301000 */
[----:B------:R2:W3:Y:S01]  /*12d0*/  F2F.F32.F64 R14, R18 ;  /* 0x00000012000e7310 */ /* 0x0004e20000301000 */
[----:B0-----:R-:W-:Y:S01]  /*12e0*/  FADD R22, R2, 1 ;  /* 0x3f80000002167421 */ /* 0x001fe20000000000 */
[----:B------:R-:W-:-:S04]  /*12f0*/  FFMA R2, R23, R20, -0.052303962409496307373 ;  /* 0xbd563cae17027423 */ /* 0x000fc80000000014 */
[----:B------:R-:W-:Y:S01]  /*1300*/  FFMA R2, R23, R2, 0.1331529766321182251 ;  /* 0x3e08594117027423 */ /* 0x000fe20000000002 */
[----:B-1----:R-:W-:Y:S01]  /*1310*/  FMUL R24, |R5|, 2.8853900432586669922 ;  /* 0x4038aa3b05187820 */ /* 0x002fe20000400200 */
[----:B------:R-:W0:Y:S02]  /*1320*/  MUFU.RCP R22, R22 ;  /* 0x0000001600167308 */ /* 0x000e240000001000 */
[----:B------:R-:W-:Y:S01]  /*1330*/  FFMA R2, R23, R2, -0.33332768082618713379 ;  /* 0xbeaaa9ed17027423 */ /* 0x000fe20000000002 */
[----:B--2---:R-:W-:-:S03]  /*1340*/  SHF.R.U32.HI R19, RZ, 0x1f, R19 ;  /* 0x0000001fff137819 */ /* 0x004fc60000011613 */
[----:B------:R-:W-:Y:S01]  /*1350*/  FFMA R2, R23, R2, RZ ;  /* 0x0000000217027223 */ /* 0x000fe200000000ff */
[----:B------:R-:W-:Y:S01]  /*1360*/  SHF.R.U32.HI R23, RZ, 0x1f, R15 ;  /* 0x0000001fff177819 */ /* 0x000fe2000001160f */
[----:B------:R-:W1:Y:S01]  /*1370*/  MUFU.EX2 R24, R24 ;  /* 0x0000001800187308 */ /* 0x000e620000000800 */
[----:B------:R-:W-:Y:S02]  /*1380*/  LOP3.LUT R19, R19, 0x1, RZ, 0xc0, !PT ;  /* 0x0000000113137812 */ /* 0x000fe400078ec0ff */
[----:B---3--:R-:W-:-:S05]  /*1390*/  FSETP.GE.AND P3, PT, |R14|, 0.60000002384185791016, PT ;  /* 0x3f19999a0e00780b */ /* 0x008fca0003f66200 */
[----:B------:R2:W3:Y:S01]  /*13a0*/  F2F.F32.F64 R15, R16 ;  /* 0x00000010000f7310 */ /* 0x0004e20000301000 */
[----:B0-----:R-:W-:-:S05]  /*13b0*/  FFMA R22, R22, -2, R25 ;  /* 0xc000000016167823 */ /* 0x001fca0000000019 */
[----:B------:R-:W-:Y:S02]  /*13c0*/  FSEL R22, R22, 1, !P1 ;  /* 0x3f80000016167808 */ /* 0x000fe40004800000 */
[----:B------:R-:W-:Y:S01]  /*13d0*/  FSETP.GE.AND P1, PT, |R5|, 9.010913848876953125, PT ;  /* 0x41102cb40500780b */ /* 0x000fe20003f26200 */
[----:B-1----:R-:W-:Y:S01]  /*13e0*/  FADD R24, R24, 1 ;  /* 0x3f80000018187421 */ /* 0x002fe20000000000 */
[----:B------:R-:W-:Y:S01]  /*13f0*/  FSEL R22, -|R22|, |R22|, !P0 ;  /* 0x4000001616167208 */ /* 0x000fe20004000300 */
[----:B------:R-:W-:Y:S01]  /*1400*/  @!P2 FFMA R22, R21, R2, R21 ;  /* 0x000000021516a223 */ /* 0x000fe20000000015 */
[----:B------:R-:W-:Y:S01]  /*1410*/  LOP3.LUT R2, R23, 0x1, RZ, 0xc0, !PT ;  /* 0x0000000117027812 */ /* 0x000fe200078ec0ff */
[----:B------:R-:W-:Y:S01]  /*1420*/  FMUL R21, R5, R5 ;  /* 0x0000000505157220 */ /* 0x000fe20000400000 */
[----:B------:R-:W0:Y:S01]  /*1430*/  MUFU.RCP R18, R24 ;  /* 0x0000001800127308 */ /* 0x000e220000001000 */
[----:B------:R-:W-:Y:S01]  /*1440*/  FMUL R23, |R14|, 2.8853900432586669922 ;  /* 0x4038aa3b0e177820 */ /* 0x000fe20000400200 */
[----:B------:R-:W-:Y:S01]  /*1450*/  ISETP.NE.U32.AND P0, PT, R2, 0x1, PT ;  /* 0x000000010200780c */ /* 0x000fe20003f05070 */
[----:B------:R-:W-:Y:S01]  /*1460*/  FFMA R2, R21, R20, -0.052303962409496307373 ;  /* 0xbd563cae15027423 */ /* 0x000fe20000000014 */
[----:B------:R-:W-:-:S02]  /*1470*/  FSETP.GE.AND P2, PT, |R5|, 0.60000002384185791016, PT ;  /* 0x3f19999a0500780b */ /* 0x000fc40003f46200 */
[----:B------:R-:W-:Y:S01]  /*1480*/  ISETP.NE.U32.AND.EX P0, PT, RZ, RZ, PT, P0 ;  /* 0x000000ffff00720c */ /* 0x000fe20003f05100 */
[C---:B------:R-:W-:Y:S01]  /*1490*/  FFMA R2, R21.reuse, R2, 0.1331529766321182251 ;  /* 0x3e08594115027423 */ /* 0x040fe20000000002 */
[----:B------:R-:W1:Y:S01]  /*14a0*/  MUFU.EX2 R23, R23 ;  /* 0x0000001700177308 */ /* 0x000e620000000800 */
[----:B--2---:R-:W-:Y:S02]  /*14b0*/  SHF.R.U32.HI R17, RZ, 0x1f, R17 ;  /* 0x0000001fff117819 */ /* 0x004fe40000011611 */
[----:B------:R-:W-:Y:S01]  /*14c0*/  FFMA R2, R21, R2, -0.33332768082618713379 ;  /* 0xbeaaa9ed15027423 */ /* 0x000fe20000000002 */
[----:B---3--:R-:W-:Y:S02]  /*14d0*/  FSETP.GE.AND P4, PT, |R15|, 9.010913848876953125, PT ;  /* 0x41102cb40f00780b */ /* 0x008fe40003f86200 */
[----:B------:R-:W-:Y:S01]  /*14e0*/  LOP3.LUT R17, R17, 0x1, RZ, 0xc0, !PT ;  /* 0x0000000111117812 */ /* 0x000fe200078ec0ff */
[----:B------:R-:W-:Y:S01]  /*14f0*/  FFMA R2, R21, R2, RZ ;  /* 0x0000000215027223 */ /* 0x000fe200000000ff */
[----:B------:R-:W-:Y:S01]  /*1500*/  FMUL R21, |R15|, 2.8853900432586669922 ;  /* 0x4038aa3b0f157820 */ /* 0x000fe20000400200 */
[----:B0-----:R-:W-:-:S05]  /*1510*/  FFMA R18, R18, -2, R25 ;  /* 0xc000000012127823 */ /* 0x001fca0000000019 */
[----:B------:R-:W0:Y:S01]  /*1520*/  MUFU.EX2 R21, R21 ;  /* 0x0000001500157308 */ /* 0x000e220000000800 */
[----:B------:R-:W-:Y:S01]  /*1530*/  FSEL R18, R18, 1, !P1 ;  /* 0x3f80000012127808 */ /* 0x000fe20004800000 */
[----:B-1----:R-:W-:Y:S01]  /*1540*/  FADD R26, R23, 1 ;  /* 0x3f800000171a7421 */ /* 0x002fe20000000000 */
[----:B------:R-:W-:Y:S02]  /*1550*/  ISETP.NE.U32.AND P1, PT, R17, 0x1, PT ;  /* 0x000000011100780c */ /* 0x000fe40003f25070 */
[----:B------:R-:W-:Y:S01]  /*1560*/  FSEL R16, -|R18|, |R18|, !P0 ;  /* 0x4000001212107208 */ /* 0x000fe20004000300 */
[----:B------:R-:W-:Y:S02]  /*1570*/  @!P2 FFMA R16, R5, R2, R5 ;  /* 0x000000020510a223 */ /* 0x000fe40000000005 */
[----:B------:R-:W1:Y:S01]  /*1580*/  MUFU.RCP R18, R26 ;  /* 0x0000001a00127308 */ /* 0x000e620000001000 */
[C---:B------:R-:W-:Y:S01]  /*1590*/  FMUL R5, R14.reuse, R14 ;  /* 0x0000000e0e057220 */ /* 0x040fe20000400000 */
[----:B------:R-:W-:-:S02]  /*15a0*/  FSETP.GE.AND P2, PT, |R14|, 9.010913848876953125, PT ;  /* 0x41102cb40e00780b */ /* 0x000fc40003f46200 */
[----:B------:R-:W-:Y:S01]  /*15b0*/  ISETP.NE.U32.AND P0, PT, R19, 0x1, PT ;  /* 0x000000011300780c */ /* 0x000fe20003f05070 */
[----:B------:R-:W-:Y:S01]  /*15c0*/  FFMA R2, R5, R20, -0.052303962409496307373 ;  /* 0xbd563cae05027423 */ /* 0x000fe20000000014 */
[----:B------:R-:W-:Y:S02]  /*15d0*/  ISETP.NE.U32.AND.EX P1, PT, RZ, RZ, PT, P1 ;  /* 0x000000ffff00720c */ /* 0x000fe40003f25110 */
[----:B------:R-:W-:Y:S01]  /*15e0*/  ISETP.NE.U32.AND.EX P0, PT, RZ, RZ, PT, P0 ;  /* 0x000000ffff00720c */ /* 0x000fe20003f05100 */
[----:B0-----:R-:W-:Y:S01]  /*15f0*/  FADD R24, R21, 1 ;  /* 0x3f80000015187421 */ /* 0x001fe20000000000 */
[----:B------:R-:W-:Y:S01]  /*1600*/  FFMA R2, R5, R2, 0.1331529766321182251 ;  /* 0x3e08594105027423 */ /* 0x000fe20000000002 */
[----:B------:R-:W-:Y:S01]  /*1610*/  FMUL R21, R15, R15 ;  /* 0x0000000f0f157220 */ /* 0x000fe20000400000 */
[----:B------:R-:W0:Y:S02]  /*1620*/  F2F.F64.F32 R16, R16 ;  /* 0x0000001000107310 */ /* 0x000e240000201800 */
[----:B------:R-:W-:Y:S01]  /*1630*/  FFMA R2, R5, R2, -0.33332768082618713379 ;  /* 0xbeaaa9ed05027423 */ /* 0x000fe20000000002 */
[----:B------:R-:W-:-:S03]  /*1640*/  FFMA R20, R21, R20, -0.052303962409496307373 ;  /* 0xbd563cae15147423 */ /* 0x000fc60000000014 */
[----:B------:R-:W-:Y:S01]  /*1650*/  FFMA R5, R5, R2, RZ ;  /* 0x0000000205057223 */ /* 0x000fe200000000ff */
[----:B-1----:R-:W-:Y:S01]  /*1660*/  FFMA R2, R18, -2, R25 ;  /* 0xc000000012027823 */ /* 0x002fe20000000019 */
[----:B------:R-:W1:Y:S01]  /*1670*/  MUFU.RCP R24, R24 ;  /* 0x0000001800187308 */ /* 0x000e620000001000 */
[----:B------:R-:W-:-:S03]  /*1680*/  FFMA R20, R21, R20, 0.1331529766321182251 ;  /* 0x3e08594115147423 */ /* 0x000fc60000000014 */
[----:B------:R-:W-:Y:S02]  /*1690*/  FSEL R2, R2, 1, !P2 ;  /* 0x3f80000002027808 */ /* 0x000fe40005000000 */
[----:B------:R-:W-:Y:S02]  /*16a0*/  FSETP.GE.AND P2, PT, |R15|, 0.60000002384185791016, PT ;  /* 0x3f19999a0f00780b */ /* 0x000fe40003f46200 */
[----:B------:R2:W3:Y:S02]  /*16b0*/  F2F.F64.F32 R18, R22 ;  /* 0x0000001600127310 */ /* 0x0004e40000201800 */
[----:B--2---:R-:W-:Y:S01]  /*16c0*/  DMUL R22, R6, 0.5 ;  /* 0x3fe0000006167828 */ /* 0x004fe20000000000 */
[----:B-1----:R-:W-:Y:S01]  /*16d0*/  FFMA R25, R24, -2, R25 ;  /* 0xc000000018197823 */ /* 0x002fe20000000019 */
[----:B------:R-:W-:Y:S01]  /*16e0*/  FSEL R24, -|R2|, |R2|, !P0 ;  /* 0x4000000202187208 */ /* 0x000fe20004000300 */
[----:B------:R-:W-:Y:S01]  /*16f0*/  FFMA R2, R21, R20, -0.33332768082618713379 ;  /* 0xbeaaa9ed15027423 */ /* 0x000fe20000000014 */
[----:B------:R-:W-:Y:S01]  /*1700*/  @!P3 FFMA R24, R14, R5, R14 ;  /* 0x000000050e18b223 */ /* 0x000fe2000000000e */
[----:B------:R-:W-:Y:S01]  /*1710*/  DMUL R6, R10, 0.5 ;  /* 0x3fe000000a067828 */ /* 0x000fe20000000000 */
[----:B------:R-:W-:Y:S01]  /*1720*/  FSEL R25, R25, 1, !P4 ;  /* 0x3f80000019197808 */ /* 0x000fe20006000000 */
[----:B------:R-:W-:Y:S01]  /*1730*/  FFMA R2, R21, R2, RZ ;  /* 0x0000000215027223 */ /* 0x000fe200000000ff */
[----:B0-----:R-:W-:Y:S01]  /*1740*/  DADD R10, R16, 1 ;  /* 0x3ff00000100a7429 */ /* 0x001fe20000000000 */
[----:B------:R-:W0:Y:S01]  /*1750*/  F2F.F64.F32 R20, R24 ;  /* 0x0000001800147310 */ /* 0x000e220000201800 */
[----:B------:R-:W-:Y:S01]  /*1760*/  FSEL R25, -|R25|, |R25|, !P1 ;  /* 0x4000001919197208 */ /* 0x000fe20004800300 */
[----:B------:R-:W-:Y:S01]  /*1770*/  @!P2 FFMA R25, R15, R2, R15 ;  /* 0x000000020f19a223 */ /* 0x000fe2000000000f */
[----:B---3--:R-:W-:-:S02]  /*1780*/  DADD R18, R18, 1 ;  /* 0x3ff0000012127429 */ /* 0x008fc40000000000 */
[----:B------:R-:W-:Y:S02]  /*1790*/  DMUL R16, R8, 0.5 ;  /* 0x3fe0000008107828 */ /* 0x000fe40000000000 */
[----:B------:R-:W-:Y:S01]  /*17a0*/  DMUL R10, R12, R10 ;  /* 0x0000000a0c0a7228 */ /* 0x000fe20000000000 */
[----:B------:R-:W1:Y:S03]  /*17b0*/  F2F.F64.F32 R14, R25 ;  /* 0x00000019000e7310 */ /* 0x000e660000201800 */
[----:B------:R-:W-:Y:S02]  /*17c0*/  DMUL R8, R22, R18 ;  /* 0x0000001216087228 */ /* 0x000fe40000000000 */
[----:B0-----:R-:W-:-:S05]  /*17d0*/  DADD R20, R20, 1 ;  /* 0x3ff0000014147429 */ /* 0x001fca0000000000 */
[----:B------:R2:W-:Y:S01]  /*17e0*/  STL.128 [UR7], R8 ;  /* 0x00000008ff007987 */ /* 0x0005e20008100c07 */
[----:B-1----:R-:W-:Y:S02]  /*17f0*/  DADD R14, R14, 1 ;  /* 0x3ff000000e0e7429 */ /* 0x002fe40000000000 */
[----:B------:R-:W-:-:S06]  /*1800*/  DMUL R12, R6, R20 ;  /* 0x00000014060c7228 */ /* 0x000fcc0000000000 */
[----:B------:R-:W-:-:S07]  /*1810*/  DMUL R14, R16, R14 ;  /* 0x0000000e100e7228 */ /* 0x000fce0000000000 */
[----:B------:R2:W-:Y:S01]  /*1820*/  STL.128 [UR7+0x10], R12 ;  /* 0x0000100cff007987 */ /* 0x0005e20008100c07 */
[----:B------:R-:W-:Y:S05]  /*1830*/  BRA.U UP1, `(.L_x_9) ;  /* 0xfffffff501cc7547 */ /* 0x000fea000b83ffff */
.L_x_8:
[----:B------:R-:W-:Y:S05]  /*1840*/  BRA.U !UP0, `(.L_x_6) ;  /* 0x0000000508e07547 */ /* 0x000fea000b800000 */
[----:B------:R-:W-:Y:S02]  /*1850*/  UISETP.NE.AND UP0, UPT, UR6, 0x1, UPT ;  /* 0x000000010600788c */ /* 0x000fe4000bf05270 */
[----:B------:R-:W-:-:S04]  /*1860*/  ULOP3.LUT UR5, UR8, 0x1, URZ, 0xc0, !UPT ;  /* 0x0000000108057892 */ /* 0x000fc8000f8ec0ff */
[----:B------:R-:W-:-:S03]  /*1870*/  UISETP.NE.U32.AND UP1, UPT, UR5, 0x1, UPT ;  /* 0x000000010500788c */ /* 0x000fc6000bf25070 */
[----:B------:R-:W-:Y:S08]  /*1880*/  BRA.U !UP0, `(.L_x_10) ;  /* 0x0000000508247547 */ /* 0x000ff0000b800000 */
[----:B------:R-:W0:Y:S02]  /*1890*/  LDCU.64 UR6, c[0x0][0x390] ;  /* 0x00007200ff0677ac */ /* 0x000e240008000a00 */
[----:B0-----:R-:W-:-:S06]  /*18a0*/  UIMAD.WIDE.U32 UR6, UR4, 0x8, UR6 ;  /* 0x00000008040678a5 */ /* 0x001fcc000f8e0006 */
[----:B--2---:R-:W-:Y:S01]  /*18b0*/  IMAD.U32 R14, RZ, RZ, UR6 ;  /* 0x00000006ff0e7e24 */ /* 0x004fe2000f8e00ff */
[----:B------:R-:W-:-:S05]  /*18c0*/  MOV R15, UR7 ;  /* 0x00000007000f7c02 */ /* 0x000fca0008000f00 */
[----:B------:R-:W2:Y:S04]  /*18d0*/  LDG.E.64 R8, desc[UR10][R14.64] ;  /* 0x0000000a0e087981 */ /* 0x000ea8000c1e1b00 */
[----:B------:R0:W3:Y:S01]  /*18e0*/  LDG.E.64 R6, desc[UR10][R14.64+0x8] ;  /* 0x0000080a0e067981 */ /* 0x0000e2000c1e1b00 */
[----:B------:R-:W-:Y:S01]  /*18f0*/  UMOV UR6, 0x6d4801f7 ;  /* 0x6d4801f700067882 */ /* 0x000fe20000000000 */
[----:B------:R-:W-:Y:S01]  /*1900*/  UMOV UR7, 0x3fa6e4e2 ;  /* 0x3fa6e4e200077882 */ /* 0x000fe20000000000 */
[----:B------:R-:W-:Y:S02]  /*1910*/  ULEA UR5, UR4, UR12, 0x3 ;  /* 0x0000000c04057291 */ /* 0x000fe4000f8e18ff */
[----:B------:R-:W-:Y:S01]  /*1920*/  UIADD3 UR4, UPT, UPT, UR4, 0x2, URZ ;  /* 0x0000000204047890 */ /* 0x000fe2000fffe0ff */
[----:B0-----:R-:W-:Y:S01]  /*1930*/  MOV R15, 0x3c80f082 ;  /* 0x3c80f082000f7802 */ /* 0x001fe20000000f00 */
[----:B--2---:R-:W-:-:S02]  /*1940*/  DADD R8, RZ, R8 ;  /* 0x00000000ff087229 */ /* 0x004fc40000000008 */
[----:B---3--:R-:W-:-:S06]  /*1950*/  DADD R6, RZ, R6 ;  /* 0x00000000ff067229 */ /* 0x008fcc0000000006 */
[----:B------:R-:W-:Y:S02]  /*1960*/  DMUL R10, R8, UR6 ;  /* 0x00000006080a7c28 */ /* 0x000fe40008000000 */
[----:B------:R-:W-:Y:S01]  /*1970*/  DMUL R12, R6, UR6 ;  /* 0x00000006060c7c28 */ /* 0x000fe20008000000 */
[----:B------:R-:W-:Y:S01]  /*1980*/  UMOV UR6, 0x33d3d180 ;  /* 0x33d3d18000067882 */ /* 0x000fe20000000000 */
[----:B------:R-:W-:-:S04]  /*1990*/  UMOV UR7, 0x3fe98845 ;  /* 0x3fe9884500077882 */ /* 0x000fc80000000000 */
[----:B------:R-:W-:Y:S02]  /*19a0*/  DMUL R10, R8, R10 ;  /* 0x0000000a080a7228 */ /* 0x000fe40000000000 */
[----:B------:R-:W-:-:S06]  /*19b0*/  DMUL R12, R6, R12 ;  /* 0x0000000c060c7228 */ /* 0x000fcc0000000000 */
[C---:B------:R-:W-:Y:S02]  /*19c0*/  DFMA R10, R8.reuse, R10, R8 ;  /* 0x0000000a080a722b */ /* 0x040fe40000000008 */
[----:B------:R-:W-:Y:S02]  /*19d0*/  DMUL R8, R8, 0.5 ;  /* 0x3fe0000008087828 */ /* 0x000fe40000000000 */
[C---:B------:R-:W-:Y:S02]  /*19e0*/  DFMA R12, R6.reuse, R12, R6 ;  /* 0x0000000c060c722b */ /* 0x040fe40000000006 */
[----:B------:R-:W-:Y:S02]  /*19f0*/  DMUL R6, R6, 0.5 ;  /* 0x3fe0000006067828 */ /* 0x000fe40000000000 */
[----:B------:R-:W-:-:S04]  /*1a00*/  DMUL R10, R10, UR6 ;  /* 0x000000060a0a7c28 */ /* 0x000fc80008000000 */
[----:B------:R-:W-:-:S06]  /*1a10*/  DMUL R12, R12, UR6 ;  /* 0x000000060c0c7c28 */ /* 0x000fcc0008000000 */
[----:B------:R-:W0:Y:S08]  /*1a20*/  F2F.F32.F64 R10, R10 ;  /* 0x0000000a000a7310 */ /* 0x000e300000301000 */
[----:B------:R1:W2:Y:S01]  /*1a30*/  F2F.F32.F64 R5, R12 ;  /* 0x0000000c00057310 */ /* 0x0002a20000301000 */
[C---:B0-----:R-:W-:Y:S01]  /*1a40*/  FMUL R14, |R10|.reuse, 2.8853900432586669922 ;  /* 0x4038aa3b0a0e7820 */ /* 0x041fe20000400200 */
[C---:B------:R-:W-:Y:S01]  /*1a50*/  FMUL R2, R10.reuse, R10 ;  /* 0x0000000a0a027220 */ /* 0x040fe20000400000 */
[----:B------:R-:W-:-:S02]  /*1a60*/  FSETP.GE.AND P2, PT, |R10|, 9.010913848876953125, PT ;  /* 0x41102cb40a00780b */ /* 0x000fc40003f46200 */
[----:B-1----:R-:W-:Y:S01]  /*1a70*/  SHF.R.U32.HI R12, RZ, 0x1f, R11 ;  /* 0x0000001fff0c7819 */ /* 0x002fe2000001160b */
[----:B------:R-:W-:Y:S02]  /*1a80*/  FFMA R17, R2, R15, -0.052303962409496307373 ;  /* 0xbd563cae02117423 */ /* 0x000fe4000000000f */
[----:B------:R-:W0:Y:S01]  /*1a90*/  MUFU.EX2 R14, R14 ;  /* 0x0000000e000e7308 */ /* 0x000e220000000800 */
[----:B------:R-:W-:Y:S01]  /*1aa0*/  SHF.R.U32.HI R11, RZ, 0x1f, R13 ;  /* 0x0000001fff0b7819 */ /* 0x000fe2000001160d */
[----:B--2---:R-:W-:Y:S01]  /*1ab0*/  FMUL R18, |R5|, 2.8853900432586669922 ;  /* 0x4038aa3b05127820 */ /* 0x004fe20000400200 */
[----:B------:R-:W-:Y:S01]  /*1ac0*/  LOP3.LUT R12, R12, 0x1, RZ, 0xc0, !PT ;  /* 0x000000010c0c7812 */ /* 0x000fe200078ec0ff */
[----:B------:R-:W-:Y:S01]  /*1ad0*/  FFMA R17, R2, R17, 0.1331529766321182251 ;  /* 0x3e08594102117423 */ /* 0x000fe20000000011 */
[----:B------:R-:W-:Y:S02]  /*1ae0*/  LOP3.LUT R11, R11, 0x1, RZ, 0xc0, !PT ;  /* 0x000000010b0b7812 */ /* 0x000fe400078ec0ff */
[----:B------:R-:W-:Y:S01]  /*1af0*/  ISETP.NE.U32.AND P1, PT, R12, 0x1, PT ;  /* 0x000000010c00780c */ /* 0x000fe20003f25070 */
[----:B------:R-:W1:Y:S01]  /*1b00*/  MUFU.EX2 R18, R18 ;  /* 0x0000001200127308 */ /* 0x000e620000000800 */
[----:B------:R-:W-:-:S02]  /*1b10*/  IMAD.MOV.U32 R12, RZ, RZ, 0x3f800000 ;  /* 0x3f800000ff0c7424 */ /* 0x000fc400078e00ff */
[----:B------:R-:W-:Y:S01]  /*1b20*/  FFMA R17, R2, R17, -0.33332768082618713379 ;  /* 0xbeaaa9ed02117423 */ /* 0x000fe20000000011 */
[----:B------:R-:W-:Y:S01]  /*1b30*/  ISETP.NE.U32.AND P0, PT, R11, 0x1, PT ;  /* 0x000000010b00780c */ /* 0x000fe20003f05070 */
[C---:B------:R-:W-:Y:S01]  /*1b40*/  FMUL R11, R5.reuse, R5 ;  /* 0x00000005050b7220 */ /* 0x040fe20000400000 */
[----:B------:R-:W-:Y:S01]  /*1b50*/  FSETP.GE.AND P3, PT, |R10|, 0.60000002384185791016, PT ;  /* 0x3f19999a0a00780b */ /* 0x000fe20003f66200 */
[----:B------:R-:W-:Y:S01]  /*1b60*/  FFMA R17, R2, R17, RZ ;  /* 0x0000001102117223 */ /* 0x000fe200000000ff */
[----:B------:R-:W-:Y:S01]  /*1b70*/  FSETP.GE.AND P4, PT, |R5|, 9.010913848876953125, PT ;  /* 0x41102cb40500780b */ /* 0x000fe20003f86200 */
[C---:B------:R-:W-:Y:S01]  /*1b80*/  FFMA R2, R11.reuse, R15, -0.052303962409496307373 ;  /* 0xbd563cae0b027423 */ /* 0x040fe2000000000f */
[----:B0-----:R-:W-:Y:S01]  /*1b90*/  FADD R16, R14, 1 ;  /* 0x3f8000000e107421 */ /* 0x001fe20000000000 */
[----:B------:R-:W-:Y:S02]  /*1ba0*/  ISETP.NE.U32.AND.EX P1, PT, RZ, RZ, PT, P1 ;  /* 0x000000ffff00720c */ /* 0x000fe40003f25110 */
[----:B------:R-:W-:Y:S01]  /*1bb0*/  FFMA R2, R11, R2, 0.1331529766321182251 ;  /* 0x3e0859410b027423 */ /* 0x000fe20000000002 */
[----:B------:R-:W-:-:S02]  /*1bc0*/  ISETP.NE.U32.AND.EX P0, PT, RZ, RZ, PT, P0 ;  /* 0x000000ffff00720c */ /* 0x000fc40003f05100 */
[----:B------:R-:W0:Y:S01]  /*1bd0*/  MUFU.RCP R16, R16 ;  /* 0x0000001000107308 */ /* 0x000e220000001000 */
[----:B------:R-:W-:Y:S01]  /*1be0*/  FFMA R2, R11, R2, -0.33332768082618713379 ;  /* 0xbeaaa9ed0b027423 */ /* 0x000fe20000000002 */
[----:B-1----:R-:W-:-:S03]  /*1bf0*/  FADD R19, R18, 1 ;  /* 0x3f80000012137421 */ /* 0x002fc60000000000 */
[----:B------:R-:W-:-:S03]  /*1c00*/  FFMA R2, R11, R2, RZ ;  /* 0x000000020b027223 */ /* 0x000fc600000000ff */
[----:B------:R-:W1:Y:S01]  /*1c10*/  MUFU.RCP R19, R19 ;  /* 0x0000001300137308 */ /* 0x000e620000001000 */
[----:B0-----:R-:W-:-:S05]  /*1c20*/  FFMA R16, R16, -2, R12 ;  /* 0xc000000010107823 */ /* 0x001fca000000000c */
[----:B------:R-:W-:Y:S02]  /*1c30*/  FSEL R16, R16, 1, !P2 ;  /* 0x3f80000010107808 */ /* 0x000fe40005000000 */
[----:B------:R-:W-:Y:S01]  /*1c40*/  FSETP.GE.AND P2, PT, |R5|, 0.60000002384185791016, PT ;  /* 0x3f19999a0500780b */ /* 0x000fe20003f46200 */
[----:B-1----:R-:W-:Y:S01]  /*1c50*/  FFMA R19, R19, -2, R12 ;  /* 0xc000000013137823 */ /* 0x002fe2000000000c */
[----:B------:R-:W-:Y:S01]  /*1c60*/  FSEL R16, -|R16|, |R16|, !P1 ;  /* 0x4000001010107208 */ /* 0x000fe20004800300 */
[----:B------:R-:W-:-:S03]  /*1c70*/  @!P3 FFMA R16, R10, R17, R10 ;  /* 0x000000110a10b223 */ /* 0x000fc6000000000a */
[----:B------:R-:W-:Y:S01]  /*1c80*/  FSEL R19, R19, 1, !P4 ;  /* 0x3f80000013137808 */ /* 0x000fe20006000000 */
[----:B------:R-:W0:Y:S03]  /*1c90*/  F2F.F64.F32 R10, R16 ;  /* 0x00000010000a7310 */ /* 0x000e260000201800 */
[----:B------:R-:W-:-:S03]  /*1ca0*/  FSEL R19, -|R19|, |R19|, !P0 ;  /* 0x4000001313137208 */ /* 0x000fc60004000300 */
[----:B------:R-:W-:-:S04]  /*1cb0*/  @!P2 FFMA R19, R5, R2, R5 ;  /* 0x000000020513a223 */ /* 0x000fc80000000005 */
[----:B------:R-:W1:Y:S01]  /*1cc0*/  F2F.F64.F32 R12, R19 ;  /* 0x00000013000c7310 */ /* 0x000e620000201800 */
[----:B0-----:R-:W-:-:S08]  /*1cd0*/  DADD R10, R10, 1 ;  /* 0x3ff000000a0a7429 */ /* 0x001fd00000000000 */
[----:B------:R-:W-:Y:S02]  /*1ce0*/  DMUL R8, R8, R10 ;  /* 0x0000000a08087228 */ /* 0x000fe40000000000 */
[----:B-1----:R-:W-:-:S08]  /*1cf0*/  DADD R12, R12, 1 ;  /* 0x3ff000000c0c7429 */ /* 0x002fd00000000000 */
[----:B------:R-:W-:-:S07]  /*1d00*/  DMUL R10, R6, R12 ;  /* 0x0000000c060a7228 */ /* 0x000fce0000000000 */
[----:B------:R0:W-:Y:S04]  /*1d10*/  STL.128 [UR5], R8 ;  /* 0x00000008ff007987 */ /* 0x0001e80008100c05 */
.L_x_10:
[----:B------:R-:W-:Y:S05]  /*1d20*/  BRA.U UP1, `(.L_x_6) ;  /* 0x0000000101a87547 */ /* 0x000fea000b800000 */
[----:B------:R-:W1:Y:S02]  /*1d30*/  LDCU.64 UR6, c[0x0][0x390] ;  /* 0x00007200ff0677ac */ /* 0x000e640008000a00 */
[----:B-1----:R-:W-:-:S06]  /*1d40*/  UIMAD.WIDE.U32 UR6, UR4, 0x8, UR6 ;  /* 0x00000008040678a5 */ /* 0x002fcc000f8e0006 */
[----:B0-2---:R-:W-:Y:S02]  /*1d50*/  MOV R10, UR6 ;  /* 0x00000006000a7c02 */ /* 0x005fe40008000f00 */
[----:B------:R-:W-:-:S05]  /*1d60*/  MOV R11, UR7 ;  /* 0x00000007000b7c02 */ /* 0x000fca0008000f00 */
[----:B------:R-:W2:Y:S01]  /*1d70*/  LDG.E.64 R6, desc[UR10][R10.64] ;  /* 0x0000000a0a067981 */ /* 0x000ea2000c1e1b00 */
[----:B------:R-:W-:Y:S01]  /*1d80*/  UMOV UR6, 0x6d4801f7 ;  /* 0x6d4801f700067882 */ /* 0x000fe20000000000 */
[----:B------:R-:W-:Y:S01]  /*1d90*/  UMOV UR7, 0x3fa6e4e2 ;  /* 0x3fa6e4e200077882 */ /* 0x000fe20000000000 */
[----:B------:R-:W-:Y:S01]  /*1da0*/  MOV R14, 0x3c80f082 ;  /* 0x3c80f082000e7802 */ /* 0x000fe20000000f00 */
[----:B------:R-:W-:Y:S01]  /*1db0*/  IMAD.MOV.U32 R13, RZ, RZ, 0x3f800000 ;  /* 0x3f800000ff0d7424 */ /* 0x000fe200078e00ff */
[----:B------:R-:W-:Y:S01]  /*1dc0*/  ULEA UR4, UR4, UR12, 0x3 ;  /* 0x0000000c04047291 */ /* 0x000fe2000f8e18ff */
[----:B--2---:R-:W-:-:S08]  /*1dd0*/  DADD R6, RZ, R6 ;  /* 0x00000000ff067229 */ /* 0x004fd00000000006 */
        /* <DEDUP_REMOVED lines=13> */
[C---:B------:R-:W-:Y:S02]  /*1eb0*/  FSETP.GE.AND P2, PT, |R5|.reuse, 0.60000002384185791016, PT ;  /* 0x3f19999a0500780b */ /* 0x040fe40003f46200 */
[----:B------:R-:W-:Y:S01]  /*1ec0*/  FSETP.GE.AND P1, PT, |R5|, 9.010913848876953125, PT ;  /* 0x41102cb40500780b */ /* 0x000fe20003f26200 */
[C---:B------:R-:W-:Y:S01]  /*1ed0*/  FFMA R12, R11.reuse, R14, -0.052303962409496307373 ;  /* 0xbd563cae0b0c7423 */ /* 0x040fe2000000000e */
[----:B------:R-:W0:Y:S01]  /*1ee0*/  MUFU.EX2 R2, R2 ;  /* 0x0000000200027308 */ /* 0x000e220000000800 */
[----:B------:R-:W-:Y:S01]  /*1ef0*/  ISETP.NE.U32.AND.EX P0, PT, RZ, RZ, PT, P0 ;  /* 0x000000ffff00720c */ /* 0x000fe20003f05100 */
[----:B0-----:R-:W-:Y:S01]  /*1f00*/  FADD R10, R2, 1 ;  /* 0x3f800000020a7421 */ /* 0x001fe20000000000 */
[----:B------:R-:W-:-:S04]  /*1f10*/  FFMA R2, R11, R12, 0.1331529766321182251 ;  /* 0x3e0859410b027423 */ /* 0x000fc8000000000c */
[C---:B------:R-:W-:Y:S01]  /*1f20*/  FFMA R2, R11.reuse, R2, -0.33332768082618713379 ;  /* 0xbeaaa9ed0b027423 */ /* 0x040fe20000000002 */
[----:B------:R-:W0:Y:S03]  /*1f30*/  MUFU.RCP R10, R10 ;  /* 0x0000000a000a7308 */ /* 0x000e260000001000 */
[----:B------:R-:W-:Y:S01]  /*1f40*/  FFMA R2, R11, R2, RZ ;  /* 0x000000020b027223 */ /* 0x000fe200000000ff */
[----:B0-----:R-:W-:-:S05]  /*1f50*/  FFMA R8, R10, -2, R13 ;  /* 0xc00000000a087823 */ /* 0x001fca000000000d */
[----:B------:R-:W-:-:S04]  /*1f60*/  FSEL R8, R8, 1, !P1 ;  /* 0x3f80000008087808 */ /* 0x000fc80004800000 */
[----:B------:R-:W-:Y:S01]  /*1f70*/  FSEL R10, -|R8|, |R8|, !P0 ;  /* 0x40000008080a7208 */ /* 0x000fe20004000300 */
[----:B------:R-:W-:-:S04]  /*1f80*/  @!P2 FFMA R10, R5, R2, R5 ;  /* 0x00000002050aa223 */ /* 0x000fc80000000005 */
[----:B------:R-:W0:Y:S02]  /*1f90*/  F2F.F64.F32 R8, R10 ;  /* 0x0000000a00087310 */ /* 0x000e240000201800 */
[----:B0-----:R-:W-:-:S08]  /*1fa0*/  DADD R8, R8, 1 ;  /* 0x3ff0000008087429 */ /* 0x001fd00000000000 */
[----:B------:R-:W-:-:S07]  /*1fb0*/  DMUL R6, R6, R8 ;  /* 0x0000000806067228 */ /* 0x000fce0000000000 */
[----:B------:R1:W-:Y:S04]  /*1fc0*/  STL.64 [UR4], R6 ;  /* 0x00000006ff007987 */ /* 0x0003e80008100a04 */
.L_x_6:
[----:B------:R-:W-:Y:S01]  /*1fd0*/  UIADD3 UR4, UPT, UPT, UR8, -0x1, URZ ;  /* 0xffffffff08047890 */ /* 0x000fe2000fffe0ff */
[----:B------:R-:W-:Y:S01]  /*1fe0*/  CS2R R24, SRZ ;  /* 0x0000000000187805 */ /* 0x000fe2000001ff00 */
[----:B------:R-:W-:Y:S02]  /*1ff0*/  ULOP3.LUT UR5, UR8, 0xf, URZ, 0xc0, !UPT ;  /* 0x0000000f08057892 */ /* 0x000fe4000f8ec0ff */
[----:B------:R-:W-:Y:S02]  /*2000*/  UISETP.GE.U32.AND UP1, UPT, UR4, 0xf, UPT ;  /* 0x0000000f0400788c */ /* 0x000fe4000bf26070 */
[----:B------:R-:W-:Y:S01]  /*2010*/  UISETP.NE.AND UP0, UPT, UR5, URZ, UPT ;  /* 0x000000ff0500728c */ /* 0x000fe2000bf05270 */
[----:B------:R-:W-:-:S06]  /*2020*/  UMOV UR4, URZ ;  /* 0x000000ff00047c82 */ /* 0x000fcc0008000000 */
[----:B------:R-:W-:Y:S05]  /*2030*/  BRA.U !UP1, `(.L_x_11) ;  /* 0x0000000509107547 */ /* 0x000fea000b800000 */
[----:B------:R-:W-:Y:S01]  /*2040*/  ULOP3.LUT UR4, UR8, 0x7ffffff0, URZ, 0xc0, !UPT ;  /* 0x7ffffff008047892 */ /* 0x000fe2000f8ec0ff */
[----:B------:R-:W-:Y:S02]  /*2050*/  MOV R2, R4 ;  /* 0x0000000400027202 */ /* 0x000fe40000000f00 */
[----:B------:R-:W-:Y:S01]  /*2060*/  CS2R R24, SRZ ;  /* 0x0000000000187805 */ /* 0x000fe2000001ff00 */
[----:B------:R-:W-:Y:S02]  /*2070*/  UIADD3 UR7, UPT, UPT, UR9, 0x40, URZ ;  /* 0x0000004009077890 */ /* 0x000fe4000fffe0ff */
[----:B------:R-:W-:-:S12]  /*2080*/  UIADD3 UR6, UPT, UPT, -UR4, URZ, URZ ;  /* 0x000000ff04067290 */ /* 0x000fd8000fffe1ff */
.L_x_12:
[----:B------:R-:W4:Y:S01]  /*2090*/  LDC.64 R26, c[0x0][0x398] ;  /* 0x0000e600ff1a7b82 */ /* 0x000f220000000a00 */
[----:B--2---:R-:W2:Y:S04]  /*20a0*/  LDL.128 R12, [UR7+-0x40] ;  /* 0xffffc007ff0c7983 */ /* 0x004ea80008100c00 */
[----:B0--3--:R-:W3:Y:S03]  /*20b0*/  LDL.128 R8, [UR7+-0x30] ;  /* 0xffffd007ff087983 */ /* 0x009ee60008100c00 */
[----:B------:R-:W0:Y:S01]  /*20c0*/  LDC R5, c[0x0][0x3b8] ;  /* 0x0000ee00ff057b82 */ /* 0x000e220000000800 */
[----:B----4-:R-:W-:-:S05]  /*20d0*/  IMAD.WIDE R26, R2, 0x8, R26 ;  /* 0x00000008021a7825 */ /* 0x010fca00078e021a */
[----:B------:R0:W2:Y:S02]  /*20e0*/  LDG.E.64 R16, desc[UR10][R26.64] ;  /* 0x0000000a1a107981 */ /* 0x0000a4000c1e1b00 */
[----:B0-----:R-:W-:-:S05]  /*20f0*/  IMAD.WIDE R26, R5, 0x8, R26 ;  /* 0x00000008051a7825 */ /* 0x001fca00078e021a */
[----:B------:R-:W4:Y:S01]  /*2100*/  LDG.E.64 R18, desc[UR10][R26.64] ;  /* 0x0000000a1a127981 */ /* 0x000f22000c1e1b00 */
[----:B------:R-:W-:-:S05]  /*2110*/  IMAD.WIDE R22, R5, 0x8, R26 ;  /* 0x0000000805167825 */ /* 0x000fca00078e021a */
[----:B-1----:R0:W3:Y:S02]  /*2120*/  LDG.E.64 R6, desc[UR10][R22.64] ;  /* 0x0000000a16067981 */ /* 0x0020e4000c1e1b00 */
[----:B0-----:R-:W-:-:S05]  /*2130*/  IMAD.WIDE R22, R5, 0x8, R22 ;  /* 0x0000000805167825 */ /* 0x001fca00078e0216 */
[----:B------:R-:W5:Y:S01]  /*2140*/  LDG.E.64 R20, desc[UR10][R22.64] ;  /* 0x0000000a16147981 */ /* 0x000f62000c1e1b00 */
[----:B------:R-:W-:-:S04]  /*2150*/  IMAD.WIDE R28, R5, 0x8, R22 ;  /* 0x00000008051c7825 */ /* 0x000fc800078e0216 */
[----:B------:R-:W-:Y:S01]  /*2160*/  IMAD.WIDE R26, R5, 0x8, R28 ;  /* 0x00000008051a7825 */ /* 0x000fe200078e021c */
[----:B--2---:R-:W-:-:S08]  /*2170*/  DFMA R16, R12, R16, R24 ;  /* 0x000000100c10722b */ /* 0x004fd00000000018 */
[----:B----4-:R-:W-:Y:S01]  /*2180*/  DFMA R16, R14, R18, R16 ;  /* 0x000000120e10722b */ /* 0x010fe20000000010 */
[----:B------:R-:W2:Y:S04]  /*2190*/  LDL.128 R12, [UR7+-0x20] ;  /* 0xffffe007ff0c7983 */ /* 0x000ea80008100c00 */
[----:B------:R-:W2:Y:S03]  /*21a0*/  LDG.E.64 R18, desc[UR10][R28.64] ;  /* 0x0000000a1c127981 */ /* 0x000ea6000c1e1b00 */
[----:B---3--:R-:W-:Y:S02]  /*21b0*/  DFMA R6, R8, R6, R16 ;  /* 0x000000060806722b */ /* 0x008fe40000000010 */
[----:B------:R0:W3:Y:S02]  /*21c0*/  LDG.E.64 R16, desc[UR10][R26.64] ;  /* 0x0000000a1a107981 */ /* 0x0000e4000c1e1b00 */
[----:B0-----:R-:W-:-:S04]  /*21d0*/  IMAD.WIDE R26, R5, 0x8, R26 ;  /* 0x00000008051a7825 */ /* 0x001fc800078e021a */
[----:B-----5:R-:W-:Y:S01]  /*21e0*/  DFMA R20, R10, R20, R6 ;  /* 0x000000140a14722b */ /* 0x020fe20000000006 */
[----:B------:R-:W4:Y:S04]  /*21f0*/  LDL.128 R8, [UR7+-0x10] ;  /* 0xfffff007ff087983 */ /* 0x000f280008100c00 */
[----:B------:R-:W4:Y:S01]  /*2200*/  LDG.E.64 R6, desc[UR10][R26.64] ;  /* 0x0000000a1a067981 */ /* 0x000f22000c1e1b00 */
[----:B------:R-:W-:-:S05]  /*2210*/  IMAD.WIDE R22, R5, 0x8, R26 ;  /* 0x0000000805167825 */ /* 0x000fca00078e021a */
[----:B------:R-:W5:Y:S01]  /*2220*/  LDG.E.64 R24, desc[UR10][R22.64] ;  /* 0x0000000a16187981 */ /* 0x000f62000c1e1b00 */
[----:B------:R-:W-:Y:S01]  /*2230*/  IMAD.WIDE R28, R5, 0x8, R22 ;  /* 0x00000008051c7825 */ /* 0x000fe200078e0216 */
[----:B--2---:R-:W-:-:S04]  /*2240*/  DFMA R12, R12, R18, R20 ;  /* 0x000000120c0c722b */ /* 0x004fc80000000014 */
[----:B------:R0:W2:Y:S04]  /*2250*/  LDG.E.64 R20, desc[UR10][R28.64] ;  /* 0x0000000a1c147981 */ /* 0x0000a8000c1e1b00 */
[----:B---3--:R-:W-:Y:S02]  /*2260*/  DFMA R16, R14, R16, R12 ;  /* 0x000000100e10722b */ /* 0x008fe4000000000c */
[----:B------:R-:W2:Y:S01]  /*2270*/  LDL.128 R12, [UR7] ;  /* 0x00000007ff0c7983 */ /* 0x000ea20008100c00 */
[----:B0-----:R-:W-:-:S05]  /*2280*/  IMAD.WIDE R28, R5, 0x8, R28 ;  /* 0x00000008051c7825 */ /* 0x001fca00078e021c */
[----:B------:R-:W3:Y:S01]  /*2290*/  LDG.E.64 R18, desc[UR10][R28.64] ;  /* 0x0000000a1c127981 */ /* 0x000ee2000c1e1b00 */
[----:B----4-:R-:W-:Y:S01]  /*22a0*/  DFMA R6, R8, R6, R16 ;  /* 0x000000060806722b */ /* 0x010fe20000000010 */
[----:B------:R-:W-:-:S07]  /*22b0*/  IMAD.WIDE R26, R5, 0x8, R28 ;  /* 0x00000008051a7825 */ /* 0x000fce00078e021c */
[----:B-----5:R-:W-:Y:S01]  /*22c0*/  DFMA R24, R10, R24, R6 ;  /* 0x000000180a18722b */ /* 0x020fe20000000006 */
[----:B------:R-:W4:Y:S01]  /*22d0*/  LDL.128 R8, [UR7+0x10] ;  /* 0x00001007ff087983 */ /* 0x000f220008100c00 */
[----:B------:R-:W-:-:S03]  /*22e0*/  IMAD.WIDE R22, R5, 0x8, R26 ;  /* 0x0000000805167825 */ /* 0x000fc600078e021a */
[----:B------:R0:W4:Y:S04]  /*22f0*/  LDG.E.64 R6, desc[UR10][R26.64] ;  /* 0x0000000a1a067981 */ /* 0x000128000c1e1b00 */
[----:B------:R1:W5:Y:S01]  /*2300*/  LDG.E.64 R16, desc[UR10][R22.64] ;  /* 0x0000000a16107981 */ /* 0x000362000c1e1b00 */
[----:B--2---:R-:W-:Y:S01]  /*2310*/  DFMA R24, R12, R20, R24 ;  /* 0x000000140c18722b */ /* 0x004fe20000000018 */
[----:B------:R-:W-:-:S07]  /*2320*/  IMAD.WIDE R20, R5, 0x8, R22 ;  /* 0x0000000805147825 */ /* 0x000fce00078e0216 */
[----:B---3--:R-:W-:Y:S01]  /*2330*/  DFMA R24, R14, R18, R24 ;  /* 0x000000120e18722b */ /* 0x008fe20000000018 */
[----:B------:R-:W2:Y:S01]  /*2340*/  LDL.128 R12, [UR7+0x20] ;  /* 0x00002007ff0c7983 */ /* 0x000ea20008100c00 */
[----:B------:R-:W-:-:S03]  /*2350*/  IMAD.WIDE R28, R5, 0x8, R20 ;  /* 0x00000008051c7825 */ /* 0x000fc600078e0214 */
[----:B------:R-:W2:Y:S01]  /*2360*/  LDG.E.64 R18, desc[UR10][R20.64] ;  /* 0x0000000a14127981 */ /* 0x000ea2000c1e1b00 */
[C---:B0-----:R-:W-:Y:S02]  /*2370*/  IMAD.WIDE R26, R5.reuse, 0x8, R28 ;  /* 0x00000008051a7825 */ /* 0x041fe400078e021c */
[----:B----4-:R-:W-:Y:S01]  /*2380*/  DFMA R24, R8, R6, R24 ;  /* 0x000000060818722b */ /* 0x010fe20000000018 */
[----:B------:R-:W3:Y:S01]  /*2390*/  LDG.E.64 R6, desc[UR10][R28.64] ;  /* 0x0000000a1c067981 */ /* 0x000ee2000c1e1b00 */
[----:B-1----:R-:W-:-:S06]  /*23a0*/  IMAD.WIDE R22, R5, 0x8, R26 ;  /* 0x0000000805167825 */ /* 0x002fcc00078e021a */
[----:B-----5:R-:W-:Y:S01]  /*23b0*/  DFMA R24, R10, R16, R24 ;  /* 0x000000100a18722b */ /* 0x020fe20000000018 */
[----:B------:R-:W4:Y:S04]  /*23c0*/  LDG.E.64 R22, desc[UR10][R22.64] ;  /* 0x0000000a16167981 */ /* 0x000f28000c1e1b00 */
[----:B------:R-:W5:Y:S04]  /*23d0*/  LDL.128 R8, [UR7+0x30] ;  /* 0x00003007ff087983 */ /* 0x000f680008100c00 */
[----:B------:R-:W5:Y:S01]  /*23e0*/  LDG.E.64 R16, desc[UR10][R26.64] ;  /* 0x0000000a1a107981 */ /* 0x000f62000c1e1b00 */
[----:B------:R-:W-:-:S04]  /*23f0*/  UIADD3 UR6, UPT, UPT, UR6, 0x10, URZ ;  /* 0x0000001006067890 */ /* 0x000fc8000fffe0ff */
[----:B------:R-:W-:Y:S01]  /*2400*/  UISETP.NE.AND UP1, UPT, UR6, URZ, UPT ;  /* 0x000000ff0600728c */ /* 0x000fe2000bf25270 */
[----:B------:R-:W-:Y:S01]  /*2410*/  IMAD R2, R5, 0x10, R2 ;  /* 0x0000001005027824 */ /* 0x000fe200078e0202 */
[----:B------:R-:W-:Y:S01]  /*2420*/  UIADD3 UR7, UPT, UPT, UR7, 0x80, URZ ;  /* 0x0000008007077890 */ /* 0x000fe2000fffe0ff */
[----:B--2---:R-:W-:-:S08]  /*2430*/  DFMA R12, R12, R18, R24 ;  /* 0x000000120c0c722b */ /* 0x004fd00000000018 */
[----:B---3--:R-:W-:-:S08]  /*2440*/  DFMA R6, R14, R6, R12 ;  /* 0x000000060e06722b */ /* 0x008fd0000000000c */
[----:B-----5:R-:W-:-:S08]  /*2450*/  DFMA R6, R8, R16, R6 ;  /* 0x000000100806722b */ /* 0x020fd00000000006 */
[----:B----4-:R-:W-:Y:S01]  /*2460*/  DFMA R24, R10, R22, R6 ;  /* 0x000000160a18722b */ /* 0x010fe20000000006 */
[----:B------:R-:W-:Y:S10]  /*2470*/  BRA.U UP1, `(.L_x_12) ;  /* 0xfffffffd01047547 */ /* 0x000ff4000b83ffff */
.L_x_11:
[----:B------:R-:W-:Y:S05]  /*2480*/  BRA.U !UP0, `(.L_x_0) ;  /* 0x0000000508347547 */ /* 0x000fea000b800000 */
[----:B------:R-:W-:Y:S02]  /*2490*/  UISETP.GE.U32.AND UP0, UPT, UR5, 0x8, UPT ;  /* 0x000000080500788c */ /* 0x000fe4000bf06070 */
[----:B------:R-:W-:-:S04]  /*24a0*/  ULOP3.LUT UR6, UR8, 0x7, URZ, 0xc0, !UPT ;  /* 0x0000000708067892 */ /* 0x000fc8000f8ec0ff */
[----:B------:R-:W-:-:S03]  /*24b0*/  UISETP.NE.AND UP1, UPT, UR6, URZ, UPT ;  /* 0x000000ff0600728c */ /* 0x000fc6000bf25270 */
[----:B------:R-:W-:Y:S08]  /*24c0*/  BRA.U !UP0, `(.L_x_13) ;  /* 0x0000000108847547 */ /* 0x000ff0000b800000 */
[----:B------:R-:W1:Y:S01]  /*24d0*/  LDC R5, c[0x0][0x3b8] ;  /* 0x0000ee00ff057b82 */ /* 0x000e620000000800 */
[----:B------:R-:W-:-:S07]  /*24e0*/  ULEA UR5, UR4, UR12, 0x3 ;  /* 0x0000000c04057291 */ /* 0x000fce000f8e18ff */
[----:B------:R-:W4:Y:S02]  /*24f0*/  LDC.64 R22, c[0x0][0x398] ;  /* 0x0000e600ff167b82 */ /* 0x000f240000000a00 */
[----:B--2---:R-:W2:Y:S04]  /*2500*/  LDL.128 R12, [UR5] ;  /* 0x00000005ff0c7983 */ /* 0x004ea80008100c00 */
[----:B0--3--:R-:W3:Y:S01]  /*2510*/  LDL.128 R8, [UR5+0x10] ;  /* 0x00001005ff087983 */ /* 0x009ee20008100c00 */
[----:B-1----:R-:W-:-:S04]  /*2520*/  IMAD R7, R5, UR4, R4 ;  /* 0x0000000405077c24 */ /* 0x002fc8000f8e0204 */
[----:B----4-:R-:W-:-:S05]  /*2530*/  IMAD.WIDE R22, R7, 0x8, R22 ;  /* 0x0000000807167825 */ /* 0x010fca00078e0216 */
[----:B------:R-:W2:Y:S01]  /*2540*/  LDG.E.64 R20, desc[UR10][R22.64] ;  /* 0x0000000a16147981 */ /* 0x000ea2000c1e1b00 */
[----:B------:R-:W-:-:S05]  /*2550*/  IMAD.WIDE R26, R5, 0x8, R22 ;  /* 0x00000008051a7825 */ /* 0x000fca00078e0216 */
[----:B------:R-:W4:Y:S01]  /*2560*/  LDG.E.64 R16, desc[UR10][R26.64] ;  /* 0x0000000a1a107981 */ /* 0x000f22000c1e1b00 */
[----:B------:R-:W-:-:S05]  /*2570*/  IMAD.WIDE R18, R5, 0x8, R26 ;  /* 0x0000000805127825 */ /* 0x000fca00078e021a */
[----:B------:R0:W3:Y:S02]  /*2580*/  LDG.E.64 R6, desc[UR10][R18.64] ;  /* 0x0000000a12067981 */ /* 0x0000e4000c1e1b00 */
[----:B0-----:R-:W-:-:S04]  /*2590*/  IMAD.WIDE R18, R5, 0x8, R18 ;  /* 0x0000000805127825 */ /* 0x001fc800078e0212 */
[C---:B------:R-:W-:Y:S01]  /*25a0*/  IMAD.WIDE R28, R5.reuse, 0x8, R18 ;  /* 0x00000008051c7825 */ /* 0x040fe200078e0212 */
[----:B--2---:R-:W-:Y:S01]  /*25b0*/  DFMA R12, R12, R20, R24 ;  /* 0x000000140c0c722b */ /* 0x004fe20000000018 */
[----:B------:R-:W2:Y:S04]  /*25c0*/  LDG.E.64 R20, desc[UR10][R18.64] ;  /* 0x0000000a12147981 */ /* 0x000ea8000c1e1b00 */
[----:B------:R0:W5:Y:S03]  /*25d0*/  LDG.E.64 R24, desc[UR10][R28.64] ;  /* 0x0000000a1c187981 */ /* 0x000166000c1e1b00 */
[----:B----4-:R-:W-:Y:S02]  /*25e0*/  DFMA R16, R16, R14, R12 ;  /* 0x0000000e1010722b */ /* 0x010fe4000000000c */
[----:B------:R-:W5:Y:S01]  /*25f0*/  LDL.128 R12, [UR5+0x20] ;  /* 0x00002005ff0c7983 */ /* 0x000f620008100c00 */
[----:B0-----:R-:W-:-:S05]  /*2600*/  IMAD.WIDE R28, R5, 0x8, R28 ;  /* 0x00000008051c7825 */ /* 0x001fca00078e021c */
[----:B------:R-:W4:Y:S01]  /*2610*/  LDG.E.64 R22, desc[UR10][R28.64] ;  /* 0x0000000a1c167981 */ /* 0x000f22000c1e1b00 */
[C---:B------:R-:W-:Y:S01]  /*2620*/  IMAD.WIDE R26, R5.reuse, 0x8, R28 ;  /* 0x00000008051a7825 */ /* 0x040fe200078e021c */
[----:B---3--:R-:W-:Y:S02]  /*2630*/  DFMA R6, R8, R6, R16 ;  /* 0x000000060806722b */ /* 0x008fe40000000010 */
[----:B------:R-:W3:Y:S01]  /*2640*/  LDL.128 R16, [UR5+0x30] ;  /* 0x00003005ff107983 */ /* 0x000ee20008100c00 */
[----:B------:R-:W-:-:S03]  /*2650*/  IMAD.WIDE R8, R5, 0x8, R26 ;  /* 0x0000000805087825 */ /* 0x000fc600078e021a */
[----:B------:R-:W3:Y:S04]  /*2660*/  LDG.E.64 R26, desc[UR10][R26.64] ;  /* 0x0000000a1a1a7981 */ /* 0x000ee8000c1e1b00 */
[----:B------:R-:W3:Y:S01]  /*2670*/  LDG.E.64 R8, desc[UR10][R8.64] ;  /* 0x0000000a08087981 */ /* 0x000ee2000c1e1b00 */
[----:B------:R-:W-:Y:S01]  /*2680*/  UIADD3 UR4, UPT, UPT, UR4, 0x8, URZ ;  /* 0x0000000804047890 */ /* 0x000fe2000fffe0ff */
[----:B--2---:R-:W-:-:S08]  /*2690*/  DFMA R6, R20, R10, R6 ;  /* 0x0000000a1406722b */ /* 0x004fd00000000006 */
[----:B-----5:R-:W-:-:S08]  /*26a0*/  DFMA R6, R12, R24, R6 ;  /* 0x000000180c06722b */ /* 0x020fd00000000006 */
[----:B----4-:R-:W-:-:S08]  /*26b0*/  DFMA R6, R22, R14, R6 ;  /* 0x0000000e1606722b */ /* 0x010fd00000000006 */
[----:B---3--:R-:W-:-:S08]  /*26c0*/  DFMA R6, R16, R26, R6 ;  /* 0x0000001a1006722b */ /* 0x008fd00000000006 */
[----:B------:R-:W-:-:S11]  /*26d0*/  DFMA R24, R8, R18, R6 ;  /* 0x000000120818722b */ /* 0x000fd60000000006 */
.L_x_13:
[----:B------:R-:W-:Y:S05]  /*26e0*/  BRA.U !UP1, `(.L_x_0) ;  /* 0x00000001099c7547 */ /* 0x000fea000b800000 */
[----:B------:R-:W-:Y:S02]  /*26f0*/  UISETP.GE.U32.AND UP0, UPT, UR6, 0x4, UPT ;  /* 0x000000040600788c */ /* 0x000fe4000bf06070 */
[----:B------:R-:W-:-:S04]  /*2700*/  ULOP3.LUT UR5, UR8, 0x3, URZ, 0xc0, !UPT ;  /* 0x0000000308057892 */ /* 0x000fc8000f8ec0ff */
[----:B------:R-:W-:-:S03]  /*2710*/  UISETP.NE.AND UP1, UPT, UR5, URZ, UPT ;  /* 0x000000ff0500728c */ /* 0x000fc6000bf25270 */
[----:B------:R-:W-:Y:S08]  /*2720*/  BRA.U !UP0, `(.L_x_14) ;  /* 0x00000001084c7547 */ /* 0x000ff0000b800000 */
[----:B------:R-:W4:Y:S01]  /*2730*/  LDC R21, c[0x0][0x3b8] ;  /* 0x0000ee00ff157b82 */ /* 0x000f220000000800 */
[----:B------:R-:W-:-:S07]  /*2740*/  ULEA UR6, UR4, UR12, 0x3 ;  /* 0x0000000c04067291 */ /* 0x000fce000f8e18ff */
[----:B-1----:R-:W1:Y:S02]  /*2750*/  LDC.64 R6, c[0x0][0x398] ;  /* 0x0000e600ff067b82 */ /* 0x002e640000000a00 */
[----:B0-23--:R-:W2:Y:S04]  /*2760*/  LDL.128 R8, [UR6] ;  /* 0x00000006ff087983 */ /* 0x00dea80008100c00 */
[----:B------:R-:W3:Y:S01]  /*2770*/  LDL.128 R12, [UR6+0x10] ;  /* 0x00001006ff0c7983 */ /* 0x000ee20008100c00 */
[----:B----4-:R-:W-:-:S04]  /*2780*/  IMAD R23, R21, UR4, R4 ;  /* 0x0000000415177c24 */ /* 0x010fc8000f8e0204 */
[----:B-1----:R-:W-:-:S05]  /*2790*/  IMAD.WIDE R22, R23, 0x8, R6 ;  /* 0x0000000817167825 */ /* 0x002fca00078e0206 */
[----:B------:R-:W2:Y:S01]  /*27a0*/  LDG.E.64 R6, desc[UR10][R22.64] ;  /* 0x0000000a16067981 */ /* 0x000ea2000c1e1b00 */
[----:B------:R-:W-:-:S05]  /*27b0*/  IMAD.WIDE R26, R21, 0x8, R22 ;  /* 0x00000008151a7825 */ /* 0x000fca00078e0216 */
[----:B------:R-:W4:Y:S01]  /*27c0*/  LDG.E.64 R16, desc[UR10][R26.64] ;  /* 0x0000000a1a107981 */ /* 0x000f22000c1e1b00 */
[----:B------:R-:W-:-:S05]  /*27d0*/  IMAD.WIDE R28, R21, 0x8, R26 ;  /* 0x00000008151c7825 */ /* 0x000fca00078e021a */
[----:B------:R-:W3:Y:S01]  /*27e0*/  LDG.E.64 R18, desc[UR10][R28.64] ;  /* 0x0000000a1c127981 */ /* 0x000ee2000c1e1b00 */
[----:B------:R-:W-:-:S06]  /*27f0*/  IMAD.WIDE R20, R21, 0x8, R28 ;  /* 0x0000000815147825 */ /* 0x000fcc00078e021c */
[----:B------:R-:W5:Y:S01]  /*2800*/  LDG.E.64 R20, desc[UR10][R20.64] ;  /* 0x0000000a14147981 */ /* 0x000f62000c1e1b00 */
[----:B------:R-:W-:Y:S01]  /*2810*/  UIADD3 UR4, UPT, UPT, UR4, 0x4, URZ ;  /* 0x0000000404047890 */ /* 0x000fe2000fffe0ff */
[----:B--2---:R-:W-:-:S08]  /*2820*/  DFMA R6, R8, R6, R24 ;  /* 0x000000060806722b */ /* 0x004fd00000000018 */
[----:B----4-:R-:W-:-:S08]  /*2830*/  DFMA R6, R16, R10, R6 ;  /* 0x0000000a1006722b */ /* 0x010fd00000000006 */
[----:B---3--:R-:W-:-:S08]  /*2840*/  DFMA R6, R12, R18, R6 ;  /* 0x000000120c06722b */ /* 0x008fd00000000006 */
[----:B-----5:R-:W-:-:S11]  /*2850*/  DFMA R24, R20, R14, R6 ;  /* 0x0000000e1418722b */ /* 0x020fd60000000006 */
.L_x_14:
[----:B------:R-:W-:Y:S05]  /*2860*/  BRA.U !UP1, `(.L_x_0) ;  /* 0x00000001093c7547 */ /* 0x000fea000b800000 */
[----:B------:R-:W4:Y:S01]  /*2870*/  LDCU UR7, c[0x0][0x3b8] ;  /* 0x00007700ff0777ac */ /* 0x000f220008000800 */
[----:B0-2---:R-:W0:Y:S01]  /*2880*/  LDC.64 R10, c[0x0][0x398] ;  /* 0x0000e600ff0a7b82 */ /* 0x005e220000000a00 */
[----:B------:R-:W-:Y:S02]  /*2890*/  UIMAD UR6, UR4, 0x8, UR12 ;  /* 0x00000008040678a4 */ /* 0x000fe4000f8e020c */
[----:B------:R-:W-:Y:S01]  /*28a0*/  UIADD3 UR5, UPT, UPT, -UR5, URZ, URZ ;  /* 0x000000ff05057290 */ /* 0x000fe2000fffe1ff */
[----:B----4-:R-:W-:-:S05]  /*28b0*/  MOV R5, UR7 ;  /* 0x0000000700057c02 */ /* 0x010fca0008000f00 */
[----:B------:R-:W-:-:S07]  /*28c0*/  IMAD R5, R5, UR4, R4 ;  /* 0x0000000405057c24 */ /* 0x000fce000f8e0204 */
.L_x_15:
[C---:B0--3--:R-:W-:Y:S01]  /*28d0*/  IMAD.WIDE R8, R5.reuse, 0x8, R10 ;  /* 0x0000000805087825 */ /* 0x049fe200078e020a */
[----:B-1----:R-:W2:Y:S05]  /*28e0*/  LDL.64 R6, [UR6] ;  /* 0x00000006ff067983 */ /* 0x002eaa0008100a00 */
[----:B------:R-:W2:Y:S01]  /*28f0*/  LDG.E.64 R8, desc[UR10][R8.64] ;  /* 0x0000000a08087981 */ /* 0x000ea2000c1e1b00 */
[----:B------:R-:W-:Y:S01]  /*2900*/  UIADD3 UR5, UPT, UPT, UR5, 0x1, URZ ;  /* 0x0000000105057890 */ /* 0x000fe2000fffe0ff */
[----:B------:R-:W-:Y:S01]  /*2910*/  IADD3 R5, PT, PT, R5, UR7, RZ ;  /* 0x0000000705057c10 */ /* 0x000fe2000fffe0ff */
[----:B------:R-:W-:Y:S02]  /*2920*/  UIADD3 UR6, UPT, UPT, UR6, 0x8, URZ ;  /* 0x0000000806067890 */ /* 0x000fe4000fffe0ff */
[----:B------:R-:W-:Y:S01]  /*2930*/  UISETP.NE.AND UP0, UPT, UR5, URZ, UPT ;  /* 0x000000ff0500728c */ /* 0x000fe2000bf05270 */
[----:B--2---:R-:W-:-:S08]  /*2940*/  DFMA R24, R6, R8, R24 ;  /* 0x000000080618722b */ /* 0x004fd00000000018 */
[----:B------:R-:W-:Y:S05]  /*2950*/  BRA.U UP0, `(.L_x_15) ;  /* 0xfffffffd00dc7547 */ /* 0x000fea000b83ffff */
.L_x_0:
[----:B-1----:R-:W1:Y:S01]  /*2960*/  LDC.64 R6, c[0x0][0x3a0] ;  /* 0x0000e800ff067b82 */ /* 0x002e620000000a00 */
[----:B------:R-:W4:Y:S01]  /*2970*/  LDCU.64 UR4, c[0x0][0x3a8] ;  /* 0x00007500ff0477ac */ /* 0x000f220008000a00 */
[----:B-1----:R-:W-:-:S06]  /*2980*/  IMAD.WIDE R6, R4, 0x8, R6 ;  /* 0x0000000804067825 */ /* 0x002fcc00078e0206 */
[----:B------:R-:W5:Y:S01]  /*2990*/  LDG.E.64 R6, desc[UR10][R6.64] ;  /* 0x0000000a06067981 */ /* 0x000f62000c1e1b00 */
[----:B------:R-:W-:-:S04]  /*29a0*/  IADD3 R0, P0, PT, R4, R0, RZ ;  /* 0x0000000004007210 */ /* 0x000fc80007f1e0ff */
[----:B------:R-:W-:Y:S02]  /*29b0*/  LEA.HI.X.SX32 R3, R4, R3, 0x1, P0 ;  /* 0x0000000304037211 */ /* 0x000fe400000f0eff */
[----:B----4-:R-:W-:-:S04]  /*29c0*/  LEA R2, P0, R0, UR4, 0x3 ;  /* 0x0000000400027c11 */ /* 0x010fc8000f8018ff */
[----:B------:R-:W-:Y:S01]  /*29d0*/  LEA.HI.X R3, R0, UR5, R3, 0x3, P0 ;  /* 0x0000000500037c11 */ /* 0x000fe200080f1c03 */
[----:B-----5:R-:W-:-:S07]  /*29e0*/  DADD R24, R6, R24 ;  /* 0x0000000006187229 */ /* 0x020fce0000000018 */
[----:B------:R-:W-:Y:S01]  /*29f0*/  STG.E.64 desc[UR10][R2.64], R24 ;  /* 0x0000001802007986 */ /* 0x000fe2000c101b0a */
[----:B------:R-:W-:Y:S05]  /*2a00*/  EXIT ;  /* 0x000000000000794d */ /* 0x000fea0003800000 */
.L_x_16:
[----:B------:R-:W-:-:S00]  /*2a10*/  BRA `(.L_x_16) ;  /* 0xfffffffc00fc7947 */ /* 0x000fc0000383ffff */
[----:B------:R-:W-:-:S00]  /*2a20*/  NOP ;  /* 0x0000000000007918 */ /* 0x000fc00000000000 */
        /* <DEDUP_REMOVED lines=13> */
.L_x_152:


//--------------------- .text._Z19multihead_attentionPdS_S_S_S_iiiii --------------------------
	.section	.text._Z19multihead_attentionPdS_S_S_S_iiiii,"ax",@progbits
	.align	128
        .global         _Z19multihead_attentionPdS_S_S_S_iiiii
        .type           _Z19multihead_attentionPdS_S_S_S_iiiii,@function
        .size           _Z19multihead_attentionPdS_S_S_S_iiiii,(.L_x_149 - _Z19multihead_attentionPdS_S_S_S_iiiii)
        .other          _Z19multihead_attentionPdS_S_S_S_iiiii,@"STO_CUDA_ENTRY STV_DEFAULT"
_Z19multihead_attentionPdS_S_S_S_iiiii:
.text._Z19multihead_attentionPdS_S_S_S_iiiii:
[----:B------:R-:W-:Y:S01]  /*0000*/  LDC R1, c[0x0][0x37c] ;  /* 0x0000df00ff017b82 */ /* 0x000fe20000000800 */
[----:B------:R-:W0:Y:S07]  /*0010*/  S2R R3, SR_TID.Y ;  /* 0x0000000000037919 */ /* 0x000e2e0000002200 */
[----:B------:R-:W1:Y:S08]  /*0020*/  S2UR UR5, SR_CTAID.Y ;  /* 0x00000000000579c3 */ /* 0x000e700000002600 */
[----:B------:R-:W1:Y:S08]  /*0030*/  LDC R2, c[0x0][0x3b4] ;  /* 0x0000ed00ff027b82 */ /* 0x000e700000000800 */
[----:B------:R-:W0:Y:S08]  /*0040*/  S2UR UR6, SR_CTAID.X ;  /* 0x00000000000679c3 */ /* 0x000e300000002500 */
[----:B------:R-:W0:Y:S08]  /*0050*/  LDC R0, c[0x0][0x364] ;  /* 0x0000d900ff007b82 */ /* 0x000e300000000800 */
[----:B------:R-:W2:Y:S01]  /*0060*/  S2UR UR4, SR_CTAID.Z ;  /* 0x00000000000479c3 */ /* 0x000ea20000002700 */
[----:B-1----:R-:W-:-:S07]  /*0070*/  ISETP.LE.AND P0, PT, R2, UR5, PT ;  /* 0x0000000502007c0c */ /* 0x002fce000bf03270 */
[----:B------:R-:W2:Y:S01]  /*0080*/  LDC.64 R34, c[0x0][0x3a8] ;  /* 0x0000ea00ff227b82 */ /* 0x000ea20000000a00 */
[----:B0-----:R-:W-:Y:S01]  /*0090*/  IMAD R0, R0, UR6, R3 ;  /* 0x0000000600007c24 */ /* 0x001fe2000f8e0203 */
[----:B--2---:R-:W-:-:S04]  /*00a0*/  ISETP.LE.OR P0, PT, R34, UR4, P0 ;  /* 0x0000000422007c0c */ /* 0x004fc80008703670 */
[----:B------:R-:W-:-:S13]  /*00b0*/  ISETP.GE.OR P0, PT, R0, R35, P0 ;  /* 0x000000230000720c */ /* 0x000fda0000706670 */
[----:B------:R-:W-:Y:S05]  /*00c0*/  @P0 EXIT ;  /* 0x000000000000094d */ /* 0x000fea0003800000 */
[----:B------:R-:W0:Y:S01]  /*00d0*/  S2R R2, SR_TID.X ;  /* 0x0000000000027919 */ /* 0x000e220000002100 */
[----:B------:R-:W1:Y:S01]  /*00e0*/  LDC R5, c[0x0][0x3b8] ;  /* 0x0000ee00ff057b82 */ /* 0x000e620000000800 */
[----:B------:R-:W2:Y:S01]  /*00f0*/  LDCU UR6, c[0x0][0x3b0] ;  /* 0x00007600ff0677ac */ /* 0x000ea20008000800 */
[----:B------:R-:W-:Y:S01]  /*0100*/  IMAD R3, R35, UR4, RZ ;  /* 0x0000000423037c24 */ /* 0x000fe2000f8e02ff */
[----:B------:R-:W-:Y:S01]  /*0110*/  BSSY.RECONVERGENT B0, `(.L_x_17) ;  /* 0x00000b2000007945 */ /* 0x000fe20003800200 */
[----:B------:R-:W3:Y:S02]  /*0120*/  LDCU.64 UR8, c[0x0][0x358] ;  /* 0x00006b00ff0877ac */ /* 0x000ee40008000a00 */
[----:B--2---:R-:W-:Y:S02]  /*0130*/  IMAD R7, R3, UR6, RZ ;  /* 0x0000000603077c24 */ /* 0x004fe4000f8e02ff */
[----:B-1----:R-:W-:-:S05]  /*0140*/  IMAD R4, R5, UR5, RZ ;  /* 0x0000000505047c24 */ /* 0x002fca000f8e02ff */
[----:B------:R-:W-:Y:S02]  /*0150*/  IADD3 R3, P1, PT, R4, R7, RZ ;  /* 0x0000000704037210 */ /* 0x000fe40007f3e0ff */
[----:B0-----:R-:W-:Y:S02]  /*0160*/  ISETP.GE.AND P0, PT, R2, R35, PT ;  /* 0x000000230200720c */ /* 0x001fe40003f06270 */
[----:B------:R-:W-:-:S04]  /*0170*/  SHF.R.S32.HI R4, RZ, 0x1f, R4 ;  /* 0x0000001fff047819 */ /* 0x000fc80000011404 */
[----:B------:R-:W-:-:S07]  /*0180*/  LEA.HI.X.SX32 R4, R7, R4, 0x1, P1 ;  /* 0x0000000407047211 */ /* 0x000fce00008f0eff */
[----:B---3--:R-:W-:Y:S05]  /*0190*/  @P0 BRA `(.L_x_18) ;  /* 0x0000000800a40947 */ /* 0x008fea0003800000 */
[----:B------:R-:W-:Y:S02]  /*01a0*/  ISETP.GE.AND P0, PT, R5, 0x1, PT ;  /* 0x000000010500780c */ /* 0x000fe40003f06270 */
[----:B------:R-:W-:-:S11]  /*01b0*/  CS2R R8, SRZ ;  /* 0x0000000000087805 */ /* 0x000fd6000001ff00 */
[----:B------:R-:W-:Y:S05]  /*01c0*/  @!P0 BRA `(.L_x_19) ;  /* 0x0000000400d48947 */ /* 0x000fea0003800000 */
[----:B------:R-:W-:Y:S01]  /*01d0*/  ISETP.GE.U32.AND P0, PT, R5, 0x8, PT ;  /* 0x000000080500780c */ /* 0x000fe20003f06070 */
[----:B------:R-:W-:Y:S01]  /*01e0*/  IMAD R45, R0, UR6, RZ ;  /* 0x00000006002d7c24 */ /* 0x000fe2000f8e02ff */
[----:B------:R-:W-:Y:S01]  /*01f0*/  CS2R R8, SRZ ;  /* 0x0000000000087805 */ /* 0x000fe2000001ff00 */
[----:B------:R-:W-:Y:S02]  /*0200*/  IMAD R44, R2, UR6, RZ ;  /* 0x00000006022c7c24 */ /* 0x000fe4000f8e02ff */
[----:B------:R-:W-:-:S08]  /*0210*/  IMAD.MOV.U32 R47, RZ, RZ, RZ ;  /* 0x000000ffff2f7224 */ /* 0x000fd000078e00ff */
[----:B------:R-:W-:Y:S05]  /*0220*/  @!P0 BRA `(.L_x_20) ;  /* 0x0000000000ac8947 */ /* 0x000fea0003800000 */
[----:B------:R-:W-:Y:S01]  /*0230*/  LOP3.LUT R47, R5, 0x7ffffff8, RZ, 0xc0, !PT ;  /* 0x7ffffff8052f7812 */ /* 0x000fe200078ec0ff */
[----:B------:R-:W-:Y:S01]  /*0240*/  IMAD.MOV.U32 R49, RZ, RZ, R44 ;  /* 0x000000ffff317224 */ /* 0x000fe200078e002c */
[----:B------:R-:W-:Y:S01]  /*0250*/  CS2R R8, SRZ ;  /* 0x0000000000087805 */ /* 0x000fe2000001ff00 */
[----:B------:R-:W-:Y:S01]  /*0260*/  IMAD.MOV.U32 R46, RZ, RZ, R45 ;  /* 0x000000ffff2e7224 */ /* 0x000fe200078e002d */
[----:B------:R-:W0:Y:S01]  /*0270*/  LDCU.128 UR12, c[0x0][0x380] ;  /* 0x00007000ff0c77ac */ /* 0x000e220008000c00 */
[----:B------:R-:W-:-:S07]  /*0280*/  IMAD.MOV R48, RZ, RZ, -R47 ;  /* 0x000000ffff307224 */ /* 0x000fce00078e0a2f */
.L_x_21:
[CC--:B------:R-:W-:Y:S02]  /*0290*/  IADD3 R10, P0, PT, R46.reuse, R3.reuse, RZ ;  /* 0x000000032e0a7210 */ /* 0x0c0fe40007f1e0ff */
[C---:B------:R-:W-:Y:S02]  /*02a0*/  IADD3 R6, P1, PT, R49.reuse, R3, RZ ;  /* 0x0000000331067210 */ /* 0x040fe40007f3e0ff */
[-C--:B------:R-:W-:Y:S02]  /*02b0*/  LEA.HI.X.SX32 R11, R46, R4.reuse, 0x1, P0 ;  /* 0x000000042e0b7211 */ /* 0x080fe400000f0eff */
[----:B------:R-:W-:Y:S02]  /*02c0*/  LEA.HI.X.SX32 R7, R49, R4, 0x1, P1 ;  /* 0x0000000431077211 */ /* 0x000fe400008f0eff */
[----:B0-----:R-:W-:Y:S02]  /*02d0*/  LEA R40, P0, R10, UR12, 0x3 ;  /* 0x0000000c0a287c11 */ /* 0x001fe4000f8018ff */
[----:B------:R-:W-:-:S02]  /*02e0*/  LEA R36, P1, R6, UR14, 0x3 ;  /* 0x0000000e06247c11 */ /* 0x000fc4000f8218ff */
[----:B------:R-:W-:Y:S02]  /*02f0*/  LEA.HI.X R41, R10, UR13, R11, 0x3, P0 ;  /* 0x0000000d0a297c11 */ /* 0x000fe400080f1c0b */
[----:B------:R-:W-:-:S03]  /*0300*/  LEA.HI.X R37, R6, UR15, R7, 0x3, P1 ;  /* 0x0000000f06257c11 */ /* 0x000fc600088f1c07 */
[----:B------:R-:W2:Y:S04]  /*0310*/  LDG.E.64 R6, desc[UR8][R40.64] ;  /* 0x0000000828067981 */ /* 0x000ea8000c1e1b00 */
[----:B------:R-:W2:Y:S04]  /*0320*/  LDG.E.64 R10, desc[UR8][R36.64] ;  /* 0x00000008240a7981 */ /* 0x000ea8000c1e1b00 */
[----:B------:R-:W3:Y:S04]  /*0330*/  LDG.E.64 R12, desc[UR8][R40.64+0x8] ;  /* 0x00000808280c7981 */ /* 0x000ee8000c1e1b00 */
[----:B------:R-:W3:Y:S04]  /*0340*/  LDG.E.64 R14, desc[UR8][R36.64+0x8] ;  /* 0x00000808240e7981 */ /* 0x000ee8000c1e1b00 */
[----:B------:R-:W4:Y:S04]  /*0350*/  LDG.E.64 R16, desc[UR8][R40.64+0x10] ;  /* 0x0000100828107981 */ /* 0x000f28000c1e1b00 */
[----:B------:R-:W4:Y:S04]  /*0360*/  LDG.E.64 R18, desc[UR8][R36.64+0x10] ;  /* 0x0000100824127981 */ /* 0x000f28000c1e1b00 */
[----:B------:R-:W5:Y:S04]  /*0370*/  LDG.E.64 R20, desc[UR8][R40.64+0x18] ;  /* 0x0000180828147981 */ /* 0x000f68000c1e1b00 */
        /* <DEDUP_REMOVED lines=8> */
[----:B------:R-:W5:Y:S01]  /*0400*/  LDG.E.64 R42, desc[UR8][R36.64+0x38] ;  /* 0x00003808242a7981 */ /* 0x000f62000c1e1b00 */
[----:B------:R-:W-:-:S02]  /*0410*/  VIADD R48, R48, 0x8 ;  /* 0x0000000830307836 */ /* 0x000fc40000000000 */
[----:B------:R-:W-:Y:S02]  /*0420*/  VIADD R46, R46, 0x8 ;  /* 0x000000082e2e7836 */ /* 0x000fe40000000000 */
[----:B------:R-:W-:Y:S01]  /*0430*/  VIADD R49, R49, 0x8 ;  /* 0x0000000831317836 */ /* 0x000fe20000000000 */
[----:B------:R-:W-:Y:S01]  /*0440*/  ISETP.NE.AND P0, PT, R48, RZ, PT ;  /* 0x000000ff3000720c */ /* 0x000fe20003f05270 */
[----:B--2---:R-:W-:-:S08]  /*0450*/  DFMA R6, R6, R10, R8 ;  /* 0x0000000a0606722b */ /* 0x004fd00000000008 */
[----:B---3--:R-:W-:-:S08]  /*0460*/  DFMA R6, R12, R14, R6 ;  /* 0x0000000e0c06722b */ /* 0x008fd00000000006 */
[----:B----4-:R-:W-:-:S08]  /*0470*/  DFMA R6, R16, R18, R6 ;  /* 0x000000121006722b */ /* 0x010fd00000000006 */
[----:B-----5:R-:W-:-:S08]  /*0480*/  DFMA R6, R20, R22, R6 ;  /* 0x000000161406722b */ /* 0x020fd00000000006 */
[----:B------:R-:W-:-:S08]  /*0490*/  DFMA R6, R24, R26, R6 ;  /* 0x0000001a1806722b */ /* 0x000fd00000000006 */
[----:B------:R-:W-:-:S08]  /*04a0*/  DFMA R6, R28, R30, R6 ;  /* 0x0000001e1c06722b */ /* 0x000fd00000000006 */
[----:B------:R-:W-:-:S08]  /*04b0*/  DFMA R6, R32, R34, R6 ;  /* 0x000000222006722b */ /* 0x000fd00000000006 */
[----:B------:R-:W-:Y:S01]  /*04c0*/  DFMA R8, R38, R42, R6 ;  /* 0x0000002a2608722b */ /* 0x000fe20000000006 */
[----:B------:R-:W-:Y:S10]  /*04d0*/  @P0 BRA `(.L_x_21) ;  /* 0xfffffffc006c0947 */ /* 0x000ff4000383ffff */
.L_x_20:
[----:B------:R-:W-:-:S13]  /*04e0*/  LOP3.LUT P0, R6, R5, 0x7, RZ, 0xc0, !PT ;  /* 0x0000000705067812 */ /* 0x000fda000780c0ff */
[----:B------:R-:W-:Y:S05]  /*04f0*/  @!P0 BRA `(.L_x_19) ;  /* 0x0000000400088947 */ /* 0x000fea0003800000 */
[----:B------:R-:W-:Y:S02]  /*0500*/  ISETP.GE.U32.AND P0, PT, R6, 0x4, PT ;  /* 0x000000040600780c */ /* 0x000fe40003f06070 */
[----:B------:R-:W-:-:S04]  /*0510*/  LOP3.LUT R28, R5, 0x3, RZ, 0xc0, !PT ;  /* 0x00000003051c7812 */ /* 0x000fc800078ec0ff */
[----:B------:R-:W-:-:S07]  /*0520*/  ISETP.NE.AND P1, PT, R28, RZ, PT ;  /* 0x000000ff1c00720c */ /* 0x000fce0003f25270 */
[----:B------:R-:W-:Y:S06]  /*0530*/  @!P0 BRA `(.L_x_22) ;  /* 0x0000000000608947 */ /* 0x000fec0003800000 */
[----:B------:R-:W0:Y:S01]  /*0540*/  LDCU.128 UR12, c[0x0][0x380] ;  /* 0x00007000ff0c77ac */ /* 0x000e220008000c00 */
[--C-:B------:R-:W-:Y:S02]  /*0550*/  IMAD.IADD R7, R45, 0x1, R47.reuse ;  /* 0x000000012d077824 */ /* 0x100fe400078e022f */
[----:B------:R-:W-:-:S03]  /*0560*/  IMAD.IADD R10, R44, 0x1, R47 ;  /* 0x000000012c0a7824 */ /* 0x000fc600078e022f */
        /* <DEDUP_REMOVED lines=15> */
[----:B------:R-:W5:Y:S01]  /*0660*/  LDG.E.64 R26, desc[UR8][R12.64+0x18] ;  /* 0x000018080c1a7981 */ /* 0x000f62000c1e1b00 */
[----:B------:R-:W-:Y:S01]  /*0670*/  VIADD R47, R47, 0x4 ;  /* 0x000000042f2f7836 */ /* 0x000fe20000000000 */
[----:B--2---:R-:W-:-:S08]  /*0680*/  DFMA R10, R10, R14, R8 ;  /* 0x0000000e0a0a722b */ /* 0x004fd00000000008 */
[----:B---3--:R-:W-:-:S08]  /*0690*/  DFMA R10, R16, R18, R10 ;  /* 0x00000012100a722b */ /* 0x008fd0000000000a */
[----:B----4-:R-:W-:-:S08]  /*06a0*/  DFMA R10, R20, R22, R10 ;  /* 0x00000016140a722b */ /* 0x010fd0000000000a */
[----:B-----5:R-:W-:-:S11]  /*06b0*/  DFMA R8, R24, R26, R10 ;  /* 0x0000001a1808722b */ /* 0x020fd6000000000a */
.L_x_22:
[----:B------:R-:W-:Y:S05]  /*06c0*/  @!P1 BRA `(.L_x_19) ;  /* 0x0000000000949947 */ /* 0x000fea0003800000 */
[----:B------:R-:W0:Y:S01]  /*06d0*/  LDC.64 R14, c[0x0][0x380] ;  /* 0x0000e000ff0e7b82 */ /* 0x000e220000000a00 */
[----:B------:R-:W-:Y:S02]  /*06e0*/  ISETP.NE.AND P1, PT, R28, 0x1, PT ;  /* 0x000000011c00780c */ /* 0x000fe40003f25270 */
[----:B------:R-:W-:-:S04]  /*06f0*/  LOP3.LUT R6, R5, 0x1, RZ, 0xc0, !PT ;  /* 0x0000000105067812 */ /* 0x000fc800078ec0ff */
[----:B------:R-:W-:Y:S01]  /*0700*/  ISETP.NE.U32.AND P0, PT, R6, 0x1, PT ;  /* 0x000000010600780c */ /* 0x000fe20003f05070 */
[----:B------:R-:W1:Y:S06]  /*0710*/  LDC.64 R20, c[0x0][0x388] ;  /* 0x0000e200ff147b82 */ /* 0x000e6c0000000a00 */
[----:B------:R-:W-:Y:S01]  /*0720*/  @P1 IMAD.IADD R10, R45, 0x1, R47 ;  /* 0x000000012d0a1824 */ /* 0x000fe200078e022f */
[----:B------:R-:W-:Y:S01]  /*0730*/  @P1 IADD3 R17, PT, PT, R44, R47, RZ ;  /* 0x0000002f2c111210 */ /* 0x000fe20007ffe0ff */
[----:B------:R-:W2:Y:S01]  /*0740*/  LDC.64 R12, c[0x0][0x380] ;  /* 0x0000e000ff0c7b82 */ /* 0x000ea20000000a00 */
[----:B------:R-:W-:-:S02]  /*0750*/  @P1 VIADD R47, R47, 0x2 ;  /* 0x000000022f2f1836 */ /* 0x000fc40000000000 */
[CC--:B------:R-:W-:Y:S02]  /*0760*/  @P1 IADD3 R11, P2, PT, R10.reuse, R3.reuse, RZ ;  /* 0x000000030a0b1210 */ /* 0x0c0fe40007f5e0ff */
[----:B------:R-:W-:Y:S01]  /*0770*/  @P1 IADD3 R18, P3, PT, R17, R3, RZ ;  /* 0x0000000311121210 */ /* 0x000fe20007f7e0ff */
[--C-:B------:R-:W-:Y:S01]  /*0780*/  @!P0 IMAD.IADD R45, R45, 0x1, R47.reuse ;  /* 0x000000012d2d8824 */ /* 0x100fe200078e022f */
[-C--:B------:R-:W-:Y:S01]  /*0790*/  @P1 LEA.HI.X.SX32 R16, R10, R4.reuse, 0x1, P2 ;  /* 0x000000040a101211 */ /* 0x080fe200010f0eff */
[----:B------:R-:W3:Y:S01]  /*07a0*/  LDC.64 R6, c[0x0][0x388] ;  /* 0x0000e200ff067b82 */ /* 0x000ee20000000a00 */
[----:B------:R-:W-:Y:S01]  /*07b0*/  @P1 LEA.HI.X.SX32 R17, R17, R4, 0x1, P3 ;  /* 0x0000000411111211 */ /* 0x000fe200018f0eff */
[----:B------:R-:W-:Y:S01]  /*07c0*/  @!P0 IMAD.IADD R44, R44, 0x1, R47 ;  /* 0x000000012c2c8824 */ /* 0x000fe200078e022f */
[----:B0-----:R-:W-:-:S04]  /*07d0*/  @P1 LEA R14, P2, R11, R14, 0x3 ;  /* 0x0000000e0b0e1211 */ /* 0x001fc800078418ff */
[----:B------:R-:W-:Y:S02]  /*07e0*/  @P1 LEA.HI.X R15, R11, R15, R16, 0x3, P2 ;  /* 0x0000000f0b0f1211 */ /* 0x000fe400010f1c10 */
[----:B-1----:R-:W-:-:S04]  /*07f0*/  @P1 LEA R10, P3, R18, R20, 0x3 ;  /* 0x00000014120a1211 */ /* 0x002fc800078618ff */
[----:B------:R-:W-:Y:S02]  /*0800*/  @P1 LEA.HI.X R11, R18, R21, R17, 0x3, P3 ;  /* 0x00000015120b1211 */ /* 0x000fe400018f1c11 */
[-C--:B------:R-:W-:Y:S01]  /*0810*/  @!P0 IADD3 R17, P2, PT, R45, R3.reuse, RZ ;  /* 0x000000032d118210 */ /* 0x080fe20007f5e0ff */
[----:B------:R-:W4:Y:S01]  /*0820*/  @P1 LDG.E.64 R18, desc[UR8][R14.64] ;  /* 0x000000080e121981 */ /* 0x000f22000c1e1b00 */
[----:B------:R-:W-:-:S03]  /*0830*/  @!P0 IADD3 R26, P3, PT, R44, R3, RZ ;  /* 0x000000032c1a8210 */ /* 0x000fc60007f7e0ff */
[----:B------:R-:W4:Y:S01]  /*0840*/  @P1 LDG.E.64 R20, desc[UR8][R10.64] ;  /* 0x000000080a141981 */ /* 0x000f22000c1e1b00 */
[----:B------:R-:W-:Y:S02]  /*0850*/  @!P0 LEA.HI.X.SX32 R22, R45, R4, 0x1, P2 ;  /* 0x000000042d168211 */ /* 0x000fe400010f0eff */
[C---:B--2---:R-:W-:Y:S01]  /*0860*/  @!P0 LEA R16, P2, R17.reuse, R12, 0x3 ;  /* 0x0000000c11108211 */ /* 0x044fe200078418ff */
[----:B------:R-:W2:Y:S01]  /*0870*/  @P1 LDG.E.64 R24, desc[UR8][R10.64+0x8] ;  /* 0x000008080a181981 */ /* 0x000ea2000c1e1b00 */
[----:B------:R-:W-:Y:S02]  /*0880*/  @!P0 LEA.HI.X.SX32 R44, R44, R4, 0x1, P3 ;  /* 0x000000042c2c8211 */ /* 0x000fe400018f0eff */
[C---:B---3--:R-:W-:Y:S02]  /*0890*/  @!P0 LEA R12, P3, R26.reuse, R6, 0x3 ;  /* 0x000000061a0c8211 */ /* 0x048fe400078618ff */
[----:B------:R-:W-:Y:S02]  /*08a0*/  @!P0 LEA.HI.X R17, R17, R13, R22, 0x3, P2 ;  /* 0x0000000d11118211 */ /* 0x000fe400010f1c16 */
[----:B------:R-:W2:Y:S01]  /*08b0*/  @P1 LDG.E.64 R22, desc[UR8][R14.64+0x8] ;  /* 0x000008080e161981 */ /* 0x000ea2000c1e1b00 */
[----:B------:R-:W-:-:S03]  /*08c0*/  @!P0 LEA.HI.X R13, R26, R7, R44, 0x3, P3 ;  /* 0x000000071a0d8211 */ /* 0x000fc600018f1c2c */
[----:B------:R-:W3:Y:S04]  /*08d0*/  @!P0 LDG.E.64 R6, desc[UR8][R16.64] ;  /* 0x0000000810068981 */ /* 0x000ee8000c1e1b00 */
[----:B------:R-:W3:Y:S01]  /*08e0*/  @!P0 LDG.E.64 R12, desc[UR8][R12.64] ;  /* 0x000000080c0c8981 */ /* 0x000ee2000c1e1b00 */
[----:B----4-:R-:W-:-:S08]  /*08f0*/  @P1 DFMA R18, R18, R20, R8 ;  /* 0x000000141212122b */ /* 0x010fd00000000008 */
[----:B--2---:R-:W-:-:S08]  /*0900*/  @P1 DFMA R8, R22, R24, R18 ;  /* 0x000000181608122b */ /* 0x004fd00000000012 */
[----:B---3--:R-:W-:-:S11]  /*0910*/  @!P0 DFMA R8, R6, R12, R8 ;  /* 0x0000000c0608822b */ /* 0x008fd60000000008 */
.L_x_19:
[----:B------:R-:W0:Y:S01]  /*0920*/  I2F.F64 R10, R5 ;  /* 0x00000005000a7312 */ /* 0x000e220000201c00 */
[----:B------:R-:W-:Y:S02]  /*0930*/  IMAD.MOV.U32 R14, RZ, RZ, 0x0 ;  /* 0x00000000ff0e7424 */ /* 0x000fe400078e00ff */
[----:B------:R-:W-:-:S05]  /*0940*/  IMAD.MOV.U32 R15, RZ, RZ, 0x3fd80000 ;  /* 0x3fd80000ff0f7424 */ /* 0x000fca00078e00ff */
[----:B0-----:R-:W0:Y:S01]  /*0950*/  MUFU.RSQ64H R13, R11 ;  /* 0x0000000b000d7308 */ /* 0x001e220000001c00 */
[----:B------:R-:W-:-:S05]  /*0960*/  VIADD R12, R11, 0xfcb00000 ;  /* 0xfcb000000b0c7836 */ /* 0x000fca0000000000 */
[----:B------:R-:W-:Y:S01]  /*0970*/  ISETP.GE.U32.AND P0, PT, R12, 0x7ca00000, PT ;  /* 0x7ca000000c00780c */ /* 0x000fe20003f06070 */
[----:B0-----:R-:W-:-:S08]  /*0980*/  DMUL R6, R12, R12 ;  /* 0x0000000c0c067228 */ /* 0x001fd00000000000 */
[----:B------:R-:W-:-:S08]  /*0990*/  DFMA R6, R10, -R6, 1 ;  /* 0x3ff000000a06742b */ /* 0x000fd00000000806 */
[----:B------:R-:W-:Y:S02]  /*09a0*/  DFMA R14, R6, R14, 0.5 ;  /* 0x3fe00000060e742b */ /* 0x000fe4000000000e */
[----:B------:R-:W-:-:S08]  /*09b0*/  DMUL R6, R12, R6 ;  /* 0x000000060c067228 */ /* 0x000fd00000000000 */
[----:B------:R-:W-:-:S08]  /*09c0*/  DFMA R14, R14, R6, R12 ;  /* 0x000000060e0e722b */ /* 0x000fd0000000000c */
[----:B------:R-:W-:Y:S02]  /*09d0*/  DMUL R16, R10, R14 ;  /* 0x0000000e0a107228 */ /* 0x000fe40000000000 */
[----:B------:R-:W-:Y:S02]  /*09e0*/  VIADD R21, R15, 0xfff00000 ;  /* 0xfff000000f157836 */ /* 0x000fe40000000000 */
[----:B------:R-:W-:-:S04]  /*09f0*/  IMAD.MOV.U32 R20, RZ, RZ, R14 ;  /* 0x000000ffff147224 */ /* 0x000fc800078e000e */
[----:B------:R-:W-:-:S08]  /*0a00*/  DFMA R18, R16, -R16, R10 ;  /* 0x800000101012722b */ /* 0x000fd0000000000a */
[----:B------:R-:W-:Y:S01]  /*0a10*/  DFMA R22, R18, R20, R16 ;  /* 0x000000141216722b */ /* 0x000fe20000000010 */
[----:B------:R-:W-:Y:S10]  /*0a20*/  @!P0 BRA `(.L_x_23) ;  /* 0x0000000000088947 */ /* 0x000ff40003800000 */
[----:B------:R-:W-:-:S07]  /*0a30*/  MOV R6, 0xa50 ;  /* 0x00000a5000067802 */ /* 0x000fce0000000f00 */
[----:B------:R-:W-:Y:S05]  /*0a40*/  CALL.REL.NOINC `($__internal_1_$__cuda_sm20_dsqrt_rn_f64_mediumpath_v1) ;  /* 0x00000060004c7944 */ /* 0x000fea0003c00000 */
.L_x_23:
[----:B------:R-:W0:Y:S01]  /*0a50*/  MUFU.RCP64H R7, R23 ;  /* 0x0000001700077308 */ /* 0x000e220000001800 */
[----:B------:R-:W-:Y:S01]  /*0a60*/  IMAD.MOV.U32 R6, RZ, RZ, 0x1 ;  /* 0x00000001ff067424 */ /* 0x000fe200078e00ff */
[----:B------:R-:W-:Y:S01]  /*0a70*/  FSETP.GEU.AND P1, PT, |R9|, 6.5827683646048100446e-37, PT ;  /* 0x036000000900780b */ /* 0x000fe20003f2e200 */
[----:B------:R-:W-:Y:S04]  /*0a80*/  BSSY.RECONVERGENT B2, `(.L_x_24) ;  /* 0x0000014000027945 */ /* 0x000fe80003800200 */
[----:B0-----:R-:W-:-:S08]  /*0a90*/  DFMA R10, R6, -R22, 1 ;  /* 0x3ff00000060a742b */ /* 0x001fd00000000816 */
[----:B------:R-:W-:-:S08]  /*0aa0*/  DFMA R10, R10, R10, R10 ;  /* 0x0000000a0a0a722b */ /* 0x000fd0000000000a */
[----:B------:R-:W-:-:S08]  /*0ab0*/  DFMA R10, R6, R10, R6 ;  /* 0x0000000a060a722b */ /* 0x000fd00000000006 */
[----:B------:R-:W-:-:S08]  /*0ac0*/  DFMA R6, R10, -R22, 1 ;  /* 0x3ff000000a06742b */ /* 0x000fd00000000816 */
[----:B------:R-:W-:-:S08]  /*0ad0*/  DFMA R6, R10, R6, R10 ;  /* 0x000000060a06722b */ /* 0x000fd0000000000a */
[----:B------:R-:W-:-:S08]  /*0ae0*/  DMUL R10, R6, R8 ;  /* 0x00000008060a7228 */ /* 0x000fd00000000000 */
[----:B------:R-:W-:-:S08]  /*0af0*/  DFMA R12, R10, -R22, R8 ;  /* 0x800000160a0c722b */ /* 0x000fd00000000008 */
[----:B------:R-:W-:-:S10]  /*0b00*/  DFMA R6, R6, R12, R10 ;  /* 0x0000000c0606722b */ /* 0x000fd4000000000a */
[----:B------:R-:W-:-:S05]  /*0b10*/  FFMA R5, RZ, R23, R7 ;  /* 0x00000017ff057223 */ /* 0x000fca0000000007 */
[----:B------:R-:W-:-:S13]  /*0b20*/  FSETP.GT.AND P0, PT, |R5|, 1.469367938527859385e-39, PT ;  /* 0x001000000500780b */ /* 0x000fda0003f04200 */
[----:B------:R-:W-:Y:S05]  /*0b30*/  @P0 BRA P1, `(.L_x_25) ;  /* 0x0000000000200947 */ /* 0x000fea0000800000 */
[----:B------:R-:W-:Y:S01]  /*0b40*/  IMAD.MOV.U32 R20, RZ, RZ, R8 ;  /* 0x000000ffff147224 */ /* 0x000fe200078e0008 */
[----:B------:R-:W-:Y:S01]  /*0b50*/  MOV R10, R22 ;  /* 0x00000016000a7202 */ /* 0x000fe20000000f00 */
[----:B------:R-:W-:Y:S01]  /*0b60*/  IMAD.MOV.U32 R21, RZ, RZ, R9 ;  /* 0x000000ffff157224 */ /* 0x000fe200078e0009 */
[----:B------:R-:W-:Y:S01]  /*0b70*/  MOV R30, 0xba0 ;  /* 0x00000ba0001e7802 */ /* 0x000fe20000000f00 */
[----:B------:R-:W-:-:S07]  /*0b80*/  IMAD.MOV.U32 R11, RZ, RZ, R23 ;  /* 0x000000ffff0b7224 */ /* 0x000fce00078e0017 */
[----:B------:R-:W-:Y:S05]  /*0b90*/  CALL.REL.NOINC `($__internal_0_$__cuda_sm20_div_rn_f64_full) ;  /* 0x0000005800887944 */ /* 0x000fea0003c00000 */
[----:B------:R-:W-:Y:S02]  /*0ba0*/  IMAD.MOV.U32 R6, RZ, RZ, R8 ;  /* 0x000000ffff067224 */ /* 0x000fe400078e0008 */
[----:B------:R-:W-:-:S07]  /*0bb0*/  IMAD.MOV.U32 R7, RZ, RZ, R9 ;  /* 0x000000ffff077224 */ /* 0x000fce00078e0009 */
.L_x_25:
[----:B------:R-:W-:Y:S05]  /*0bc0*/  BSYNC.RECONVERGENT B2 ;  /* 0x0000000000027941 */ /* 0x000fea0003800200 */
.L_x_24:
[----:B------:R-:W0:Y:S01]  /*0bd0*/  LDCU UR4, c[0x0][0x3ac] ;  /* 0x00007580ff0477ac */ /* 0x000e220008000800 */
[----:B------:R-:W1:Y:S01]  /*0be0*/  LDC.64 R8, c[0x0][0x3a0] ;  /* 0x0000e800ff087b82 */ /* 0x000e620000000a00 */
[----:B0-----:R-:W-:-:S04]  /*0bf0*/  IMAD.U32 R35, RZ, RZ, UR4 ;  /* 0x00000004ff237e24 */ /* 0x001fc8000f8e00ff */
[----:B------:R-:W-:-:S04]  /*0c00*/  IMAD R5, R0, R35, R2 ;  /* 0x0000002300057224 */ /* 0x000fc800078e0202 */
[----:B-1----:R-:W-:-:S05]  /*0c10*/  IMAD.WIDE R8, R5, 0x8, R8 ;  /* 0x0000000805087825 */ /* 0x002fca00078e0208 */
[----:B------:R0:W-:Y:S02]  /*0c20*/  STG.E.64 desc[UR8][R8.64], R6 ;  /* 0x0000000608007986 */ /* 0x0001e4000c101b08 */
.L_x_18:
[----:B------:R-:W-:Y:S05]  /*0c30*/  BSYNC.RECONVERGENT B0 ;  /* 0x0000000000007941 */ /* 0x000fea0003800200 */
.L_x_17:
[----:B------:R-:W-:Y:S01]  /*0c40*/  BAR.SYNC.DEFER_BLOCKING 0x0 ;  /* 0x0000000000007b1d */ /* 0x000fe20000010000 */
[----:B------:R-:W-:-:S05]  /*0c50*/  ISETP.NE.AND P0, PT, R2, RZ, PT ;  /* 0x000000ff0200720c */ /* 0x000fca0003f05270 */
[----:B------:R-:W-:Y:S08]  /*0c60*/  BSSY.RECONVERGENT B0, `(.L_x_26) ;  /* 0x00004d5000007945 */ /* 0x000ff00003800200 */
[----:B------:R-:W-:Y:S05]  /*0c70*/  @P0 BRA `(.L_x_27) ;  /* 0x0000004c004c0947 */ /* 0x000fea0003800000 */
[----:B------:R-:W-:Y:S01]  /*0c80*/  ISETP.GE.AND P0, PT, R35, 0x1, PT ;  /* 0x000000012300780c */ /* 0x000fe20003f06270 */
[----:B------:R-:W-:Y:S01]  /*0c90*/  BSSY.RECONVERGENT B1, `(.L_x_28) ;  /* 0x0000122000017945 */ /* 0x000fe20003800200 */
[----:B0-----:R-:W-:Y:S02]  /*0ca0*/  IMAD.MOV.U32 R8, RZ, RZ, 0x0 ;  /* 0x00000000ff087424 */ /* 0x001fe400078e00ff */
[----:B------:R-:W-:-:S09]  /*0cb0*/  IMAD.MOV.U32 R9, RZ, RZ, -0x100000 ;  /* 0xfff00000ff097424 */ /* 0x000fd200078e00ff */
[----:B------:R-:W-:Y:S05]  /*0cc0*/  @!P0 BRA `(.L_x_29) ;  /* 0x0000001000788947 */ /* 0x000fea0003800000 */
[C---:B------:R-:W-:Y:S01]  /*0cd0*/  ISETP.GE.U32.AND P2, PT, R35.reuse, 0x10, PT ;  /* 0x000000102300780c */ /* 0x040fe20003f46070 */
[----:B------:R-:W-:Y:S01]  /*0ce0*/  BSSY.RECONVERGENT B2, `(.L_x_30) ;  /* 0x0000095000027945 */ /* 0x000fe20003800200 */
[----:B------:R-:W-:Y:S01]  /*0cf0*/  LOP3.LUT R46, R35, 0xf, RZ, 0xc0, !PT ;  /* 0x0000000f232e7812 */ /* 0x000fe200078ec0ff */
[----:B------:R-:W-:Y:S02]  /*0d00*/  IMAD R34, R0, R35, RZ ;  /* 0x0000002300227224 */ /* 0x000fe400078e02ff */
[----:B------:R-:W-:Y:S01]  /*0d10*/  IMAD.MOV.U32 R47, RZ, RZ, RZ ;  /* 0x000000ffff2f7224 */ /* 0x000fe200078e00ff */
[----:B------:R-:W-:Y:S01]  /*0d20*/  ISETP.NE.AND P1, PT, R46, RZ, PT ;  /* 0x000000ff2e00720c */ /* 0x000fe20003f25270 */
[----:B------:R-:W-:Y:S02]  /*0d30*/  IMAD.MOV.U32 R8, RZ, RZ, 0x0 ;  /* 0x00000000ff087424 */ /* 0x000fe400078e00ff */
[----:B------:R-:W-:-:S04]  /*0d40*/  IMAD.MOV.U32 R9, RZ, RZ, -0x100000 ;  /* 0xfff00000ff097424 */ /* 0x000fc800078e00ff */
[----:B------:R-:W-:Y:S06]  /*0d50*/  @!P2 BRA `(.L_x_31) ;  /* 0x000000080034a947 */ /* 0x000fec0003800000 */
[----:B------:R-:W0:Y:S01]  /*0d60*/  LDC.64 R6, c[0x0][0x3a0] ;  /* 0x0000e800ff067b82 */ /* 0x000e220000000a00 */
[----:B------:R-:W-:Y:S01]  /*0d70*/  LOP3.LUT R47, R35, 0x7ffffff0, RZ, 0xc0, !PT ;  /* 0x7ffffff0232f7812 */ /* 0x000fe200078ec0ff */
[----:B------:R-:W-:Y:S01]  /*0d80*/  IMAD.MOV.U32 R5, RZ, RZ, R34 ;  /* 0x000000ffff057224 */ /* 0x000fe200078e0022 */
[----:B------:R-:W-:Y:S01]  /*0d90*/  MOV R8, 0x0 ;  /* 0x0000000000087802 */ /* 0x000fe20000000f00 */
[----:B------:R-:W-:Y:S02]  /*0da0*/  IMAD.MOV.U32 R9, RZ, RZ, -0x100000 ;  /* 0xfff00000ff097424 */ /* 0x000fe400078e00ff */
[----:B------:R-:W-:Y:S01]  /*0db0*/  IMAD.MOV R48, RZ, RZ, -R47 ;  /* 0x000000ffff307224 */ /* 0x000fe200078e0a2f */
[----:B0-----:R-:W-:-:S05]  /*0dc0*/  IADD3 R6, P2, PT, R6, 0x40, RZ ;  /* 0x0000004006067810 */ /* 0x001fca0007f5e0ff */
[----:B------:R-:W-:-:S08]  /*0dd0*/  IMAD.X R7, RZ, RZ, R7, P2 ;  /* 0x000000ffff077224 */ /* 0x000fd000010e0607 */
.L_x_32:
[----:B------:R-:W-:-:S05]  /*0de0*/  IMAD.WIDE R44, R5, 0x8, R6 ;  /* 0x00000008052c7825 */ /* 0x000fca00078e0206 */
[----:B------:R-:W2:Y:S04]  /*0df0*/  LDG.E.64 R40, desc[UR8][R44.64+-0x40] ;  /* 0xffffc0082c287981 */ /* 0x000ea8000c1e1b00 */
[----:B------:R-:W3:Y:S04]  /*0e00*/  LDG.E.64 R10, desc[UR8][R44.64+-0x38] ;  /* 0xffffc8082c0a7981 */ /* 0x000ee8000c1e1b00 */
        /* <DEDUP_REMOVED lines=11> */
[----:B------:R-:W-:-:S02]  /*0ec0*/  IMAD.MOV.U32 R49, RZ, RZ, R8 ;  /* 0x000000ffff317224 */ /* 0x000fc400078e0008 */
[----:B------:R-:W-:Y:S01]  /*0ed0*/  IMAD.MOV.U32 R51, RZ, RZ, R9 ;  /* 0x000000ffff337224 */ /* 0x000fe200078e0009 */
[----:B------:R-:W5:Y:S04]  /*0ee0*/  LDG.E.64 R36, desc[UR8][R44.64+0x28] ;  /* 0x000028082c247981 */ /* 0x000f68000c1e1b00 */
[----:B------:R-:W5:Y:S04]  /*0ef0*/  LDG.E.64 R38, desc[UR8][R44.64+0x30] ;  /* 0x000030082c267981 */ /* 0x000f68000c1e1b00 */
[----:B------:R0:W5:Y:S01]  /*0f00*/  LDG.E.64 R42, desc[UR8][R44.64+0x38] ;  /* 0x000038082c2a7981 */ /* 0x000162000c1e1b00 */
[----:B------:R-:W-:Y:S01]  /*0f10*/  IADD3 R48, PT, PT, R48, 0x10, RZ ;  /* 0x0000001030307810 */ /* 0x000fe20007ffe0ff */
[----:B------:R-:W-:Y:S01]  /*0f20*/  VIADD R5, R5, 0x10 ;  /* 0x0000001005057836 */ /* 0x000fe20000000000 */
[----:B--2---:R-:W-:Y:S01]  /*0f30*/  DSETP.MAX.AND P2, P3, R40, R8, PT ;  /* 0x000000082800722a */ /* 0x004fe20003b4f000 */
[----:B------:R-:W-:-:S02]  /*0f40*/  IMAD.MOV.U32 R8, RZ, RZ, R41 ;  /* 0x000000ffff087224 */ /* 0x000fc400078e0029 */
[----:B---3--:R-:W-:-:S03]  /*0f50*/  IMAD.MOV.U32 R41, RZ, RZ, R11 ;  /* 0x000000ffff297224 */ /* 0x008fc600078e000b */
[----:B------:R-:W-:Y:S02]  /*0f60*/  FSEL R9, R8, R51, P2 ;  /* 0x0000003308097208 */ /* 0x000fe40001000000 */
[----:B------:R-:W-:-:S06]  /*0f70*/  SEL R8, R40, R49, P2 ;  /* 0x0000003128087207 */ /* 0x000fcc0001000000 */
[----:B------:R-:W-:-:S05]  /*0f80*/  @P3 LOP3.LUT R9, R51, 0x80000, RZ, 0xfc, !PT ;  /* 0x0008000033093812 */ /* 0x000fca00078efcff */
[----:B------:R-:W-:Y:S01]  /*0f90*/  IMAD.MOV.U32 R40, RZ, RZ, R9 ;  /* 0x000000ffff287224 */ /* 0x000fe200078e0009 */
[----:B------:R-:W-:Y:S01]  /*0fa0*/  DSETP.MAX.AND P2, P3, R8, R10, PT ;  /* 0x0000000a0800722a */ /* 0x000fe20003b4f000 */
[----:B----4-:R-:W-:-:S05]  /*0fb0*/  IMAD.MOV.U32 R11, RZ, RZ, R13 ;  /* 0x000000ffff0b7224 */ /* 0x010fca00078e000d */
[----:B0-----:R-:W-:Y:S02]  /*0fc0*/  FSEL R45, R40, R41, P2 ;  /* 0x00000029282d7208 */ /* 0x001fe40001000000 */
[----:B------:R-:W-:-:S06]  /*0fd0*/  SEL R8, R8, R10, P2 ;  /* 0x0000000a08087207 */ /* 0x000fcc0001000000 */
[----:B------:R-:W-:-:S05]  /*0fe0*/  @P3 LOP3.LUT R45, R41, 0x80000, RZ, 0xfc, !PT ;  /* 0x00080000292d3812 */ /* 0x000fca00078efcff */
[----:B------:R-:W-:-:S04]  /*0ff0*/  IMAD.MOV.U32 R9, RZ, RZ, R45 ;  /* 0x000000ffff097224 */ /* 0x000fc800078e002d */
[----:B------:R-:W-:Y:S02]  /*1000*/  IMAD.MOV.U32 R10, RZ, RZ, R9 ;  /* 0x000000ffff0a7224 */ /* 0x000fe400078e0009 */
[----:B------:R-:W-:-:S06]  /*1010*/  DSETP.MAX.AND P2, P3, R8, R12, PT ;  /* 0x0000000c0800722a */ /* 0x000fcc0003b4f000 */
[----:B------:R-:W-:Y:S02]  /*1020*/  FSEL R41, R10, R11, P2 ;  /* 0x0000000b0a297208 */ /* 0x000fe40001000000 */
[----:B------:R-:W-:-:S06]  /*1030*/  SEL R8, R8, R12, P2 ;  /* 0x0000000c08087207 */ /* 0x000fcc0001000000 */
[----:B------:R-:W-:Y:S02]  /*1040*/  @P3 LOP3.LUT R41, R11, 0x80000, RZ, 0xfc, !PT ;  /* 0x000800000b293812 */ /* 0x000fe400078efcff */
[----:B-----5:R-:W-:-:S03]  /*1050*/  MOV R11, R15 ;  /* 0x0000000f000b7202 */ /* 0x020fc60000000f00 */
[----:B------:R-:W-:-:S04]  /*1060*/  IMAD.MOV.U32 R9, RZ, RZ, R41 ;  /* 0x000000ffff097224 */ /* 0x000fc800078e0029 */
[----:B------:R-:W-:Y:S02]  /*1070*/  IMAD.MOV.U32 R10, RZ, RZ, R9 ;  /* 0x000000ffff0a7224 */ /* 0x000fe400078e0009 */
[----:B------:R-:W-:-:S06]  /*1080*/  DSETP.MAX.AND P2, P3, R8, R14, PT ;  /* 0x0000000e0800722a */ /* 0x000fcc0003b4f000 */
[----:B------:R-:W-:Y:S02]  /*1090*/  FSEL R13, R10, R11, P2 ;  /* 0x0000000b0a0d7208 */ /* 0x000fe40001000000 */
[----:B------:R-:W-:-:S06]  /*10a0*/  SEL R8, R8, R14, P2 ;  /* 0x0000000e08087207 */ /* 0x000fcc0001000000 */
[----:B------:R-:W-:Y:S01]  /*10b0*/  @P3 LOP3.LUT R13, R11, 0x80000, RZ, 0xfc, !PT ;  /* 0x000800000b0d3812 */ /* 0x000fe200078efcff */
[----:B------:R-:W-:-:S04]  /*10c0*/  IMAD.MOV.U32 R11, RZ, RZ, R17 ;  /* 0x000000ffff0b7224 */ /* 0x000fc800078e0011 */
        /* <DEDUP_REMOVED lines=19> */
[----:B------:R-:W-:Y:S02]  /*1200*/  @P3 LOP3.LUT R13, R11, 0x80000, RZ, 0xfc, !PT ;  /* 0x000800000b0d3812 */ /* 0x000fe400078efcff */
[----:B------:R-:W-:-:S03]  /*1210*/  MOV R11, R23 ;  /* 0x00000017000b7202 */ /* 0x000fc60000000f00 */
        /* <DEDUP_REMOVED lines=53> */
[----:B------:R-:W-:Y:S02]  /*1570*/  SEL R8, R8, R38, P2 ;  /* 0x0000002608087207 */ /* 0x000fe40001000000 */
[----:B------:R-:W-:-:S04]  /*1580*/  ISETP.NE.AND P2, PT, R48, RZ, PT ;  /* 0x000000ff3000720c */ /* 0x000fc80003f45270 */
[----:B------:R-:W-:Y:S01]  /*1590*/  @P3 LOP3.LUT R13, R11, 0x80000, RZ, 0xfc, !PT ;  /* 0x000800000b0d3812 */ /* 0x000fe200078efcff */
[----:B------:R-:W-:-:S04]  /*15a0*/  IMAD.MOV.U32 R11, RZ, RZ, R43 ;  /* 0x000000ffff0b7224 */ /* 0x000fc800078e002b */
[----:B------:R-:W-:-:S04]  /*15b0*/  IMAD.MOV.U32 R9, RZ, RZ, R13 ;  /* 0x000000ffff097224 */ /* 0x000fc800078e000d */
[----:B------:R-:W-:Y:S02]  /*15c0*/  IMAD.MOV.U32 R10, RZ, RZ, R9 ;  /* 0x000000ffff0a7224 */ /* 0x000fe400078e0009 */
[----:B------:R-:W-:-:S06]  /*15d0*/  DSETP.MAX.AND P3, P4, R8, R42, PT ;  /* 0x0000002a0800722a */ /* 0x000fcc0003c6f000 */
[----:B------:R-:W-:Y:S02]  /*15e0*/  FSEL R13, R10, R11, P3 ;  /* 0x0000000b0a0d7208 */ /* 0x000fe40001800000 */
[----:B------:R-:W-:-:S06]  /*15f0*/  SEL R8, R8, R42, P3 ;  /* 0x0000002a08087207 */ /* 0x000fcc0001800000 */
[----:B------:R-:W-:-:S05]  /*1600*/  @P4 LOP3.LUT R13, R11, 0x80000, RZ, 0xfc, !PT ;  /* 0x000800000b0d4812 */ /* 0x000fca00078efcff */
[----:B------:R-:W-:Y:S01]  /*1610*/  IMAD.MOV.U32 R9, RZ, RZ, R13 ;  /* 0x000000ffff097224 */ /* 0x000fe200078e000d */
[----:B------:R-:W-:Y:S06]  /*1620*/  @P2 BRA `(.L_x_32) ;  /* 0xfffffff400ec2947 */ /* 0x000fec000383ffff */
.L_x_31:
[----:B------:R-:W-:Y:S05]  /*1630*/  BSYNC.RECONVERGENT B2 ;  /* 0x0000000000027941 */ /* 0x000fea0003800200 */
.L_x_30:
[----:B------:R-:W-:Y:S05]  /*1640*/  @!P1 BRA `(.L_x_29) ;  /* 0x0000000800189947 */ /* 0x000fea0003800000 */
[----:B------:R-:W-:Y:S01]  /*1650*/  ISETP.GE.U32.AND P2, PT, R46, 0x8, PT ;  /* 0x000000082e00780c */ /* 0x000fe20003f46070 */
[----:B------:R-:W-:Y:S01]  /*1660*/  BSSY.RECONVERGENT B2, `(.L_x_33) ;  /* 0x0000048000027945 */ /* 0x000fe20003800200 */
[----:B------:R-:W-:-:S04]  /*1670*/  LOP3.LUT R27, R35, 0x7, RZ, 0xc0, !PT ;  /* 0x00000007231b7812 */ /* 0x000fc800078ec0ff */
[----:B------:R-:W-:-:S07]  /*1680*/  ISETP.NE.AND P1, PT, R27, RZ, PT ;  /* 0x000000ff1b00720c */ /* 0x000fce0003f25270 */
[----:B------:R-:W-:Y:S06]  /*1690*/  @!P2 BRA `(.L_x_34) ;  /* 0x000000040010a947 */ /* 0x000fec0003800000 */
[----:B------:R-:W0:Y:S01]  /*16a0*/  LDC.64 R22, c[0x0][0x3a0] ;  /* 0x0000e800ff167b82 */ /* 0x000e220000000a00 */
[----:B------:R-:W-:-:S04]  /*16b0*/  IMAD.IADD R5, R34, 0x1, R47 ;  /* 0x0000000122057824 */ /* 0x000fc800078e022f */
[----:B0-----:R-:W-:-:S05]  /*16c0*/  IMAD.WIDE R22, R5, 0x8, R22 ;  /* 0x0000000805167825 */ /* 0x001fca00078e0216 */
[----:B------:R-:W2:Y:S04]  /*16d0*/  LDG.E.64 R24, desc[UR8][R22.64] ;  /* 0x0000000816187981 */ /* 0x000ea8000c1e1b00 */
[----:B------:R-:W3:Y:S04]  /*16e0*/  LDG.E.64 R20, desc[UR8][R22.64+0x8] ;  /* 0x0000080816147981 */ /* 0x000ee8000c1e1b00 */
[----:B------:R-:W4:Y:S04]  /*16f0*/  LDG.E.64 R18, desc[UR8][R22.64+0x10] ;  /* 0x0000100816127981 */ /* 0x000f28000c1e1b00 */
[----:B------:R-:W5:Y:S04]  /*1700*/  LDG.E.64 R16, desc[UR8][R22.64+0x18] ;  /* 0x0000180816107981 */ /* 0x000f68000c1e1b00 */
[----:B------:R-:W5:Y:S04]  /*1710*/  LDG.E.64 R14, desc[UR8][R22.64+0x20] ;  /* 0x00002008160e7981 */ /* 0x000f68000c1e1b00 */
[----:B------:R-:W5:Y:S04]  /*1720*/  LDG.E.64 R12, desc[UR8][R22.64+0x28] ;  /* 0x00002808160c7981 */ /* 0x000f68000c1e1b00 */
[----:B------:R-:W5:Y:S04]  /*1730*/  LDG.E.64 R10, desc[UR8][R22.64+0x30] ;  /* 0x00003008160a7981 */ /* 0x000f68000c1e1b00 */
[----:B------:R3:W5:Y:S01]  /*1740*/  LDG.E.64 R6, desc[UR8][R22.64+0x38] ;  /* 0x0000380816067981 */ /* 0x000762000c1e1b00 */
[----:B------:R-:W-:-:S02]  /*1750*/  IMAD.MOV.U32 R5, RZ, RZ, R9 ;  /* 0x000000ffff057224 */ /* 0x000fc400078e0009 */
[----:B------:R-:W-:Y:S01]  /*1760*/  VIADD R47, R47, 0x8 ;  /* 0x000000082f2f7836 */ /* 0x000fe20000000000 */
[----:B--2---:R-:W-:Y:S01]  /*1770*/  DSETP.MAX.AND P2, P3, R8, R24, PT ;  /* 0x000000180800722a */ /* 0x004fe20003b4f000 */
[----:B------:R-:W-:Y:S02]  /*1780*/  IMAD.MOV.U32 R26, RZ, RZ, R25 ;  /* 0x000000ffff1a7224 */ /* 0x000fe400078e0019 */
[----:B---3--:R-:W-:-:S03]  /*1790*/  IMAD.MOV.U32 R22, RZ, RZ, R21 ;  /* 0x000000ffff167224 */ /* 0x008fc600078e0015 */
[----:B------:R-:W-:Y:S02]  /*17a0*/  FSEL R5, R5, R26, P2 ;  /* 0x0000001a05057208 */ /* 0x000fe40001000000 */
[----:B------:R-:W-:-:S06]  /*17b0*/  SEL R8, R8, R24, P2 ;  /* 0x0000001808087207 */ /* 0x000fcc0001000000 */
[----:B------:R-:W-:-:S05]  /*17c0*/  @P3 LOP3.LUT R5, R26, 0x80000, RZ, 0xfc, !PT ;  /* 0x000800001a053812 */ /* 0x000fca00078efcff */
[----:B------:R-:W-:-:S04]  /*17d0*/  IMAD.MOV.U32 R9, RZ, RZ, R5 ;  /* 0x000000ffff097224 */ /* 0x000fc800078e0005 */
[----:B------:R-:W-:Y:S02]  /*17e0*/  IMAD.MOV.U32 R5, RZ, RZ, R9 ;  /* 0x000000ffff057224 */ /* 0x000fe400078e0009 */
[----:B------:R-:W-:-:S06]  /*17f0*/  DSETP.MAX.AND P2, P3, R8, R20, PT ;  /* 0x000000140800722a */ /* 0x000fcc0003b4f000 */
[----:B------:R-:W-:Y:S02]  /*1800*/  FSEL R5, R5, R22, P2 ;  /* 0x0000001605057208 */ /* 0x000fe40001000000 */
[----:B------:R-:W-:Y:S02]  /*1810*/  SEL R8, R8, R20, P2 ;  /* 0x0000001408087207 */ /* 0x000fe40001000000 */
[----:B----4-:R-:W-:-:S04]  /*1820*/  MOV R20, R19 ;  /* 0x0000001300147202 */ /* 0x010fc80000000f00 */
[----:B------:R-:W-:-:S05]  /*1830*/  @P3 LOP3.LUT R5, R22, 0x80000, RZ, 0xfc, !PT ;  /* 0x0008000016053812 */ /* 0x000fca00078efcff */
[----:B------:R-:W-:-:S04]  /*1840*/  IMAD.MOV.U32 R9, RZ, RZ, R5 ;  /* 0x000000ffff097224 */ /* 0x000fc800078e0005 */
[----:B------:R-:W-:Y:S02]  /*1850*/  IMAD.MOV.U32 R5, RZ, RZ, R9 ;  /* 0x000000ffff057224 */ /* 0x000fe400078e0009 */
[----:B------:R-:W-:-:S06]  /*1860*/  DSETP.MAX.AND P2, P3, R8, R18, PT ;  /* 0x000000120800722a */ /* 0x000fcc0003b4f000 */
[----:B------:R-:W-:Y:S02]  /*1870*/  FSEL R5, R5, R20, P2 ;  /* 0x0000001405057208 */ /* 0x000fe40001000000 */
[----:B------:R-:W-:Y:S01]  /*1880*/  SEL R8, R8, R18, P2 ;  /* 0x0000001208087207 */ /* 0x000fe20001000000 */
[----:B-----5:R-:W-:-:S05]  /*1890*/  IMAD.MOV.U32 R18, RZ, RZ, R17 ;  /* 0x000000ffff127224 */ /* 0x020fca00078e0011 */
[----:B------:R-:W-:-:S05]  /*18a0*/  @P3 LOP3.LUT R5, R20, 0x80000, RZ, 0xfc, !PT ;  /* 0x0008000014053812 */ /* 0x000fca00078efcff */
[----:B------:R-:W-:-:S04]  /*18b0*/  IMAD.MOV.U32 R9, RZ, RZ, R5 ;  /* 0x000000ffff097224 */ /* 0x000fc800078e0005 */
[----:B------:R-:W-:Y:S02]  /*18c0*/  IMAD.MOV.U32 R5, RZ, RZ, R9 ;  /* 0x000000ffff057224 */ /* 0x000fe400078e0009 */
[----:B------:R-:W-:-:S06]  /*18d0*/  DSETP.MAX.AND P2, P3, R8, R16, PT ;  /* 0x000000100800722a */ /* 0x000fcc0003b4f000 */
[----:B------:R-:W-:Y:S02]  /*18e0*/  FSEL R5, R5, R18, P2 ;  /* 0x0000001205057208 */ /* 0x000fe40001000000 */
[----:B------:R-:W-:Y:S01]  /*18f0*/  SEL R8, R8, R16, P2 ;  /* 0x0000001008087207 */ /* 0x000fe20001000000 */
[----:B------:R-:W-:-:S05]  /*1900*/  IMAD.MOV.U32 R16, RZ, RZ, R15 ;  /* 0x000000ffff107224 */ /* 0x000fca00078e000f */
        /* <DEDUP_REMOVED lines=12> */
[----:B------:R-:W-:Y:S02]  /*19d0*/  SEL R8, R8, R12, P2 ;  /* 0x0000000c08087207 */ /* 0x000fe40001000000 */
[----:B------:R-:W-:-:S04]  /*19e0*/  MOV R12, R11 ;  /* 0x0000000b000c7202 */ /* 0x000fc80000000f00 */
[----:B------:R-:W-:-:S05]  /*19f0*/  @P3 LOP3.LUT R5, R14, 0x80000, RZ, 0xfc, !PT ;  /* 0x000800000e053812 */ /* 0x000fca00078efcff */
[----:B------:R-:W-:-:S04]  /*1a00*/  IMAD.MOV.U32 R9, RZ, RZ, R5 ;  /* 0x000000ffff097224 */ /* 0x000fc800078e0005 */
[----:B------:R-:W-:Y:S02]  /*1a10*/  IMAD.MOV.U32 R5, RZ, RZ, R9 ;  /* 0x000000ffff057224 */ /* 0x000fe400078e0009 */
[----:B------:R-:W-:Y:S01]  /*1a20*/  DSETP.MAX.AND P2, P3, R8, R10, PT ;  /* 0x0000000a0800722a */ /* 0x000fe20003b4f000 */
[----:B------:R-:W-:-:S05]  /*1a30*/  IMAD.MOV.U32 R11, RZ, RZ, R6 ;  /* 0x000000ffff0b7224 */ /* 0x000fca00078e0006 */
[----:B------:R-:W-:Y:S02]  /*1a40*/  FSEL R5, R5, R12, P2 ;  /* 0x0000000c05057208 */ /* 0x000fe40001000000 */
[----:B------:R-:W-:-:S06]  /*1a50*/  SEL R8, R8, R10, P2 ;  /* 0x0000000a08087207 */ /* 0x000fcc0001000000 */
[----:B------:R-:W-:-:S05]  /*1a60*/  @P3 LOP3.LUT R5, R12, 0x80000, RZ, 0xfc, !PT ;  /* 0x000800000c053812 */ /* 0x000fca00078efcff */
[----:B------:R-:W-:-:S04]  /*1a70*/  IMAD.MOV.U32 R9, RZ, RZ, R5 ;  /* 0x000000ffff097224 */ /* 0x000fc800078e0005 */
[----:B------:R-:W-:Y:S02]  /*1a80*/  IMAD.MOV.U32 R5, RZ, RZ, R9 ;  /* 0x000000ffff057224 */ /* 0x000fe400078e0009 */
[----:B------:R-:W-:-:S06]  /*1a90*/  DSETP.MAX.AND P2, P3, R8, R6, PT ;  /* 0x000000060800722a */ /* 0x000fcc0003b4f000 */
[----:B------:R-:W-:Y:S02]  /*1aa0*/  FSEL R5, R5, R7, P2 ;  /* 0x0000000705057208 */ /* 0x000fe40001000000 */
[----:B------:R-:W-:-:S06]  /*1ab0*/  SEL R8, R8, R11, P2 ;  /* 0x0000000b08087207 */ /* 0x000fcc0001000000 */
[----:B------:R-:W-:-:S05]  /*1ac0*/  @P3 LOP3.LUT R5, R7, 0x80000, RZ, 0xfc, !PT ;  /* 0x0008000007053812 */ /* 0x000fca00078efcff */
[----:B------:R-:W-:-:S07]  /*1ad0*/  IMAD.MOV.U32 R9, RZ, RZ, R5 ;  /* 0x000000ffff097224 */ /* 0x000fce00078e0005 */
.L_x_34:
[----:B------:R-:W-:Y:S05]  /*1ae0*/  BSYNC.RECONVERGENT B2 ;  /* 0x0000000000027941 */ /* 0x000fea0003800200 */
.L_x_33:
        /* <DEDUP_REMOVED lines=21> */
[----:B------:R-:W-:-:S05]  /*1c40*/  IMAD.MOV.U32 R9, RZ, RZ, R21 ;  /* 0x000000ffff097224 */ /* 0x000fca00078e0015 */
[----:B------:R-:W-:Y:S01]  /*1c50*/  MOV R12, R9 ;  /* 0x00000009000c7202 */ /* 0x000fe20000000f00 */
[----:B------:R-:W-:-:S06]  /*1c60*/  DSETP.MAX.AND P2, P3, R8, R16, PT ;  /* 0x000000100800722a */ /* 0x000fcc0003b4f000 */
[----:B------:R-:W-:Y:S02]  /*1c70*/  FSEL R15, R12, R13, P2 ;  /* 0x0000000d0c0f7208 */ /* 0x000fe40001000000 */
[----:B------:R-:W-:-:S06]  /*1c80*/  SEL R8, R8, R16, P2 ;  /* 0x0000001008087207 */ /* 0x000fcc0001000000 */
[----:B------:R-:W-:Y:S01]  /*1c90*/  @P3 LOP3.LUT R15, R13, 0x80000, RZ, 0xfc, !PT ;  /* 0x000800000d0f3812 */ /* 0x000fe200078efcff */
[----:B----4-:R-:W-:-:S04]  /*1ca0*/  IMAD.MOV.U32 R13, RZ, RZ, R11 ;  /* 0x000000ffff0d7224 */ /* 0x010fc800078e000b */
[----:B------:R-:W-:-:S04]  /*1cb0*/  IMAD.MOV.U32 R9, RZ, RZ, R15 ;  /* 0x000000ffff097224 */ /* 0x000fc800078e000f */
[----:B------:R-:W-:Y:S02]  /*1cc0*/  IMAD.MOV.U32 R12, RZ, RZ, R9 ;  /* 0x000000ffff0c7224 */ /* 0x000fe400078e0009 */
[----:B------:R-:W-:Y:S01]  /*1cd0*/  DSETP.MAX.AND P2, P3, R8, R10, PT ;  /* 0x0000000a0800722a */ /* 0x000fe20003b4f000 */
[----:B-----5:R-:W-:-:S05]  /*1ce0*/  IMAD.MOV.U32 R11, RZ, RZ, R6 ;  /* 0x000000ffff0b7224 */ /* 0x020fca00078e0006 */
[----:B------:R-:W-:Y:S02]  /*1cf0*/  FSEL R15, R12, R13, P2 ;  /* 0x0000000d0c0f7208 */ /* 0x000fe40001000000 */
[----:B------:R-:W-:-:S06]  /*1d00*/  SEL R8, R8, R10, P2 ;  /* 0x0000000a08087207 */ /* 0x000fcc0001000000 */
[----:B------:R-:W-:-:S05]  /*1d10*/  @P3 LOP3.LUT R15, R13, 0x80000, RZ, 0xfc, !PT ;  /* 0x000800000d0f3812 */ /* 0x000fca00078efcff */
[----:B------:R-:W-:-:S06]  /*1d20*/  IMAD.MOV.U32 R9, RZ, RZ, R15 ;  /* 0x000000ffff097224 */ /* 0x000fcc00078e000f */
[----:B------:R-:W-:Y:S01]  /*1d30*/  DSETP.MAX.AND P2, P3, R8, R6, PT ;  /* 0x000000060800722a */ /* 0x000fe20003b4f000 */
[----:B------:R-:W-:-:S05]  /*1d40*/  IMAD.MOV.U32 R6, RZ, RZ, R9 ;  /* 0x000000ffff067224 */ /* 0x000fca00078e0009 */
[----:B------:R-:W-:Y:S02]  /*1d50*/  SEL R8, R8, R11, P2 ;  /* 0x0000000b08087207 */ /* 0x000fe40001000000 */
[----:B------:R-:W-:-:S06]  /*1d60*/  FSEL R13, R6, R7, P2 ;  /* 0x00000007060d7208 */ /* 0x000fcc0001000000 */
[----:B------:R-:W-:-:S05]  /*1d70*/  @P3 LOP3.LUT R13, R7, 0x80000, RZ, 0xfc, !PT ;  /* 0x00080000070d3812 */ /* 0x000fca00078efcff */
[----:B------:R-:W-:-:S07]  /*1d80*/  IMAD.MOV.U32 R9, RZ, RZ, R13 ;  /* 0x000000ffff097224 */ /* 0x000fce00078e000d */
.L_x_36:
[----:B------:R-:W-:Y:S05]  /*1d90*/  BSYNC.RECONVERGENT B2 ;  /* 0x0000000000027941 */ /* 0x000fea0003800200 */
.L_x_35:
[----:B------:R-:W-:Y:S05]  /*1da0*/  @!P1 BRA `(.L_x_29) ;  /* 0x0000000000409947 */ /* 0x000fea0003800000 */
[----:B------:R-:W0:Y:S01]  /*1db0*/  LDC.64 R10, c[0x0][0x3a0] ;  /* 0x0000e800ff0a7b82 */ /* 0x000e220000000a00 */
[----:B------:R-:W-:Y:S02]  /*1dc0*/  IMAD.IADD R47, R34, 0x1, R47 ;  /* 0x00000001222f7824 */ /* 0x000fe400078e022f */
[----:B------:R-:W-:-:S07]  /*1dd0*/  IMAD.MOV R5, RZ, RZ, -R5 ;  /* 0x000000ffff057224 */ /* 0x000fce00078e0a05 */
.L_x_37:
[----:B0-----:R-:W-:-:S06]  /*1de0*/  IMAD.WIDE R6, R47, 0x8, R10 ;  /* 0x000000082f067825 */ /* 0x001fcc00078e020a */
[----:B------:R-:W2:Y:S01]  /*1df0*/  LDG.E.64 R6, desc[UR8][R6.64] ;  /* 0x0000000806067981 */ /* 0x000ea2000c1e1b00 */
[----:B------:R-:W-:Y:S01]  /*1e00*/  VIADD R5, R5, 0x1 ;  /* 0x0000000105057836 */ /* 0x000fe20000000000 */
[----:B------:R-:W-:Y:S01]  /*1e10*/  MOV R15, R9 ;  /* 0x00000009000f7202 */ /* 0x000fe20000000f00 */
[----:B------:R-:W-:Y:S02]  /*1e20*/  IMAD.MOV.U32 R13, RZ, RZ, R8 ;  /* 0x000000ffff0d7224 */ /* 0x000fe400078e0008 */
[----:B------:R-:W-:Y:S01]  /*1e30*/  VIADD R47, R47, 0x1 ;  /* 0x000000012f2f7836 */ /* 0x000fe20000000000 */
[----:B------:R-:W-:Y:S01]  /*1e40*/  ISETP.NE.AND P1, PT, R5, RZ, PT ;  /* 0x000000ff0500720c */ /* 0x000fe20003f25270 */
[----:B--2---:R-:W-:Y:S01]  /*1e50*/  DSETP.MAX.AND P2, P3, R6, R8, PT ;  /* 0x000000080600722a */ /* 0x004fe20003b4f000 */
[----:B------:R-:W-:-:S05]  /*1e60*/  IMAD.MOV.U32 R8, RZ, RZ, R7 ;  /* 0x000000ffff087224 */ /* 0x000fca00078e0007 */
[----:B------:R-:W-:Y:S02]  /*1e70*/  FSEL R9, R8, R15, P2 ;  /* 0x0000000f08097208 */ /* 0x000fe40001000000 */
[----:B------:R-:W-:-:S06]  /*1e80*/  SEL R8, R6, R13, P2 ;  /* 0x0000000d06087207 */ /* 0x000fcc0001000000 */
[----:B------:R-:W-:Y:S01]  /*1e90*/  @P3 LOP3.LUT R9, R15, 0x80000, RZ, 0xfc, !PT ;  /* 0x000800000f093812 */ /* 0x000fe200078efcff */
[----:B------:R-:W-:Y:S06]  /*1ea0*/  @P1 BRA `(.L_x_37) ;  /* 0xfffffffc00cc1947 */ /* 0x000fec000383ffff */
.L_x_29:
[----:B------:R-:W-:Y:S05]  /*1eb0*/  BSYNC.RECONVERGENT B1 ;  /* 0x0000000000017941 */ /* 0x000fea0003800200 */
.L_x_28:
[----:B------:R-:W-:Y:S01]  /*1ec0*/  BSSY.RECONVERGENT B1, `(.L_x_38) ;  /* 0x00000c0000017945 */ /* 0x000fe20003800200 */
[----:B------:R-:W-:-:S03]  /*1ed0*/  CS2R R6, SRZ ;  /* 0x0000000000067805 */ /* 0x000fc6000001ff00 */
[----:B------:R-:W-:Y:S05]  /*1ee0*/  @!P0 BRA `(.L_x_39) ;  /* 0x0000000800f48947 */ /* 0x000fea0003800000 */
[----:B------:R-:W-:Y:S01]  /*1ef0*/  ISETP.NE.AND P0, PT, R35, 0x1, PT ;  /* 0x000000012300780c */ /* 0x000fe20003f05270 */
[----:B------:R-:W-:Y:S01]  /*1f00*/  BSSY.RECONVERGENT B2, `(.L_x_40) ;  /* 0x0000073000027945 */ /* 0x000fe20003800200 */
[----:B------:R-:W-:Y:S01]  /*1f10*/  IMAD.MOV.U32 R5, RZ, RZ, RZ ;  /* 0x000000ffff057224 */ /* 0x000fe200078e00ff */
[----:B------:R-:W-:-:S10]  /*1f20*/  CS2R R6, SRZ ;  /* 0x0000000000067805 */ /* 0x000fd4000001ff00 */
[----:B------:R-:W-:Y:S05]  /*1f30*/  @!P0 BRA `(.L_x_41) ;  /* 0x0000000400bc8947 */ /* 0x000fea0003800000 */
[----:B------:R-:W-:Y:S01]  /*1f40*/  LOP3.LUT R5, R35, 0x7ffffffe, RZ, 0xc0, !PT ;  /* 0x7ffffffe23057812 */ /* 0x000fe200078ec0ff */
[----:B------:R-:W-:Y:S01]  /*1f50*/  IMAD R48, R0, R35, RZ ;  /* 0x0000002300307224 */ /* 0x000fe200078e02ff */
[----:B------:R-:W-:-:S03]  /*1f60*/  CS2R R6, SRZ ;  /* 0x0000000000067805 */ /* 0x000fc6000001ff00 */
[----:B------:R-:W-:-:S07]  /*1f70*/  IMAD.MOV R49, RZ, RZ, -R5 ;  /* 0x000000ffff317224 */ /* 0x000fce00078e0a05 */
.L_x_46:
[----:B0-----:R-:W0:Y:S02]  /*1f80*/  LDC.64 R10, c[0x0][0x3a0] ;  /* 0x0000e800ff0a7b82 */ /* 0x001e240000000a00 */
[----:B0-----:R-:W-:-:S05]  /*1f90*/  IMAD.WIDE R10, R48, 0x8, R10 ;  /* 0x00000008300a7825 */ /* 0x001fca00078e020a */
[----:B------:R-:W2:Y:S04]  /*1fa0*/  LDG.E.64 R12, desc[UR8][R10.64] ;  /* 0x000000080a0c7981 */ /* 0x000ea8000c1e1b00 */
[----:B------:R-:W3:Y:S01]  /*1fb0*/  LDG.E.64 R42, desc[UR8][R10.64+0x8] ;  /* 0x000008080a2a7981 */ /* 0x000ee2000c1e1b00 */
[----:B------:R-:W-:Y:S01]  /*1fc0*/  IMAD.MOV.U32 R44, RZ, RZ, 0x652b82fe ;  /* 0x652b82feff2c7424 */ /* 0x000fe200078e00ff */
[----:B------:R-:W-:Y:S01]  /*1fd0*/  MOV R19, 0x3c7abc9e ;  /* 0x3c7abc9e00137802 */ /* 0x000fe20000000f00 */
[----:B------:R-:W-:Y:S01]  /*1fe0*/  IMAD.MOV.U32 R45, RZ, RZ, 0x3ff71547 ;  /* 0x3ff71547ff2d7424 */ /* 0x000fe200078e00ff */
[----:B------:R-:W-:Y:S01]  /*1ff0*/  BSSY.RECONVERGENT B3, `(.L_x_42) ;  /* 0x000003a000037945 */ /* 0x000fe20003800200 */
[----:B------:R-:W-:Y:S02]  /*2000*/  IMAD.MOV.U32 R16, RZ, RZ, -0x105c611 ;  /* 0xfefa39efff107424 */ /* 0x000fe400078e00ff */
[----:B------:R-:W-:-:S02]  /*2010*/  IMAD.MOV.U32 R17, RZ, RZ, 0x3fe62e42 ;  /* 0x3fe62e42ff117424 */ /* 0x000fc400078e00ff */
[----:B------:R-:W-:Y:S02]  /*2020*/  IMAD.MOV.U32 R18, RZ, RZ, 0x3b39803f ;  /* 0x3b39803fff127424 */ /* 0x000fe400078e00ff */
[----:B------:R-:W-:Y:S02]  /*2030*/  IMAD.MOV.U32 R22, RZ, RZ, -0x35dec16 ;  /* 0xfca213eaff167424 */ /* 0x000fe400078e00ff */
[----:B------:R-:W-:Y:S02]  /*2040*/  IMAD.MOV.U32 R23, RZ, RZ, 0x3e928af3 ;  /* 0x3e928af3ff177424 */ /* 0x000fe400078e00ff */
[----:B------:R-:W-:Y:S02]  /*2050*/  IMAD.MOV.U32 R24, RZ, RZ, 0x62401315 ;  /* 0x62401315ff187424 */ /* 0x000fe400078e00ff */
[----:B------:R-:W-:Y:S02]  /*2060*/  IMAD.MOV.U32 R25, RZ, RZ, 0x3ec71dee ;  /* 0x3ec71deeff197424 */ /* 0x000fe400078e00ff */
[----:B------:R-:W-:-:S02]  /*2070*/  IMAD.MOV.U32 R36, RZ, RZ, 0x55555511 ;  /* 0x55555511ff247424 */ /* 0x000fc400078e00ff */
[----:B------:R-:W-:Y:S02]  /*2080*/  IMAD.MOV.U32 R37, RZ, RZ, 0x3fc55555 ;  /* 0x3fc55555ff257424 */ /* 0x000fe400078e00ff */
[----:B------:R-:W-:Y:S02]  /*2090*/  IMAD.MOV.U32 R38, RZ, RZ, 0xb ;  /* 0x0000000bff267424 */ /* 0x000fe400078e00ff */
[----:B------:R-:W-:Y:S01]  /*20a0*/  IMAD.MOV.U32 R39, RZ, RZ, 0x3fe00000 ;  /* 0x3fe00000ff277424 */ /* 0x000fe200078e00ff */
[--C-:B--2---:R-:W-:Y:S02]  /*20b0*/  DADD R12, R12, -R8.reuse ;  /* 0x000000000c0c7229 */ /* 0x104fe40000000808 */
[----:B---3--:R-:W-:-:S06]  /*20c0*/  DADD R42, R42, -R8 ;  /* 0x000000002a2a7229 */ /* 0x008fcc0000000808 */
[-C--:B------:R-:W-:Y:S02]  /*20d0*/  DFMA R14, R12, R44.reuse, 6.75539944105574400000e+15 ;  /* 0x433800000c0e742b */ /* 0x080fe4000000002c */
[----:B------:R-:W-:Y:S01]  /*20e0*/  FSETP.GEU.AND P0, PT, |R13|, 4.1917929649353027344, PT ;  /* 0x4086232b0d00780b */ /* 0x000fe20003f0e200 */
[----:B------:R-:W-:-:S05]  /*20f0*/  DFMA R44, R42, R44, 6.75539944105574400000e+15 ;  /* 0x433800002a2c742b */ /* 0x000fca000000002c */
[----:B------:R-:W-:-:S08]  /*2100*/  DADD R46, R14, -6.75539944105574400000e+15 ;  /* 0xc33800000e2e7429 */ /* 0x000fd00000000000 */
[----:B------:R-:W-:-:S08]  /*2110*/  DFMA R20, R46, -R16, R12 ;  /* 0x800000102e14722b */ /* 0x000fd0000000000c */
[----:B------:R-:W-:Y:S01]  /*2120*/  DFMA R46, R46, -R18, R20 ;  /* 0x800000122e2e722b */ /* 0x000fe20000000014 */
[----:B------:R-:W-:Y:S02]  /*2130*/  IMAD.MOV.U32 R20, RZ, RZ, 0x69ce2bdf ;  /* 0x69ce2bdfff147424 */ /* 0x000fe400078e00ff */
[----:B------:R-:W-:-:S06]  /*2140*/  IMAD.MOV.U32 R21, RZ, RZ, 0x3e5ade15 ;  /* 0x3e5ade15ff157424 */ /* 0x000fcc00078e00ff */
[----:B------:R-:W-:-:S08]  /*2150*/  DFMA R26, R46, R20, R22 ;  /* 0x000000142e1a722b */ /* 0x000fd00000000016 */
[----:B------:R-:W-:Y:S01]  /*2160*/  DFMA R28, R46, R26, R24 ;  /* 0x0000001a2e1c722b */ /* 0x000fe20000000018 */
[----:B------:R-:W-:Y:S02]  /*2170*/  IMAD.MOV.U32 R26, RZ, RZ, 0x7c89eb71 ;  /* 0x7c89eb71ff1a7424 */ /* 0x000fe400078e00ff */
[----:B------:R-:W-:-:S06]  /*2180*/  IMAD.MOV.U32 R27, RZ, RZ, 0x3efa0199 ;  /* 0x3efa0199ff1b7424 */ /* 0x000fcc00078e00ff */
[----:B------:R-:W-:Y:S01]  /*2190*/  DFMA R30, R46, R28, R26 ;  /* 0x0000001c2e1e722b */ /* 0x000fe2000000001a */
[----:B------:R-:W-:Y:S02]  /*21a0*/  IMAD.MOV.U32 R28, RZ, RZ, 0x14761f65 ;  /* 0x14761f65ff1c7424 */ /* 0x000fe400078e00ff */
[----:B------:R-:W-:-:S06]  /*21b0*/  IMAD.MOV.U32 R29, RZ, RZ, 0x3f2a01a0 ;  /* 0x3f2a01a0ff1d7424 */ /* 0x000fcc00078e00ff */
[----:B------:R-:W-:Y:S01]  /*21c0*/  DFMA R32, R46, R30, R28 ;  /* 0x0000001e2e20722b */ /* 0x000fe2000000001c */
[----:B------:R-:W-:Y:S01]  /*21d0*/  MOV R30, 0x1852b7af ;  /* 0x1852b7af001e7802 */ /* 0x000fe20000000f00 */
[----:B------:R-:W-:-:S06]  /*21e0*/  IMAD.MOV.U32 R31, RZ, RZ, 0x3f56c16c ;  /* 0x3f56c16cff1f7424 */ /* 0x000fcc00078e00ff */
[----:B------:R-:W-:Y:S01]  /*21f0*/  DFMA R34, R46, R32, R30 ;  /* 0x000000202e22722b */ /* 0x000fe2000000001e */
[----:B------:R-:W-:Y:S02]  /*2200*/  IMAD.MOV.U32 R32, RZ, RZ, 0x11122322 ;  /* 0x11122322ff207424 */ /* 0x000fe400078e00ff */
[----:B------:R-:W-:-:S06]  /*2210*/  IMAD.MOV.U32 R33, RZ, RZ, 0x3f811111 ;  /* 0x3f811111ff217424 */ /* 0x000fcc00078e00ff */
[----:B------:R-:W-:Y:S01]  /*2220*/  DFMA R40, R46, R34, R32 ;  /* 0x000000222e28722b */ /* 0x000fe20000000020 */
[----:B------:R-:W-:Y:S02]  /*2230*/  IMAD.MOV.U32 R34, RZ, RZ, 0x555502a1 ;  /* 0x555502a1ff227424 */ /* 0x000fe400078e00ff */
[----:B------:R-:W-:-:S06]  /*2240*/  IMAD.MOV.U32 R35, RZ, RZ, 0x3fa55555 ;  /* 0x3fa55555ff237424 */ /* 0x000fcc00078e00ff */
[----:B------:R-:W-:-:S08]  /*2250*/  DFMA R40, R46, R40, R34 ;  /* 0x000000282e28722b */ /* 0x000fd00000000022 */
[----:B------:R-:W-:-:S08]  /*2260*/  DFMA R40, R46, R40, R36 ;  /* 0x000000282e28722b */ /* 0x000fd00000000024 */
[----:B------:R-:W-:-:S08]  /*2270*/  DFMA R40, R46, R40, R38 ;  /* 0x000000282e28722b */ /* 0x000fd00000000026 */
[----:B------:R-:W-:-:S08]  /*2280*/  DFMA R40, R46, R40, 1 ;  /* 0x3ff000002e28742b */ /* 0x000fd00000000028 */
[----:B------:R-:W-:-:S10]  /*2290*/  DFMA R40, R46, R40, 1 ;  /* 0x3ff000002e28742b */ /* 0x000fd40000000028 */
[----:B------:R-:W-:Y:S01]  /*22a0*/  IMAD R47, R14, 0x100000, R41 ;  /* 0x001000000e2f7824 */ /* 0x000fe200078e0229 */
[----:B------:R-:W-:Y:S01]  /*22b0*/  MOV R46, R40 ;  /* 0x00000028002e7202 */ /* 0x000fe20000000f00 */
[----:B------:R-:W-:Y:S06]  /*22c0*/  @!P0 BRA `(.L_x_43) ;  /* 0x0000000000308947 */ /* 0x000fec0003800000 */
[----:B------:R-:W-:Y:S01]  /*22d0*/  FSETP.GEU.AND P1, PT, |R13|, 4.2275390625, PT ;  /* 0x408748000d00780b */ /* 0x000fe20003f2e200 */
[C---:B------:R-:W-:Y:S02]  /*22e0*/  DSETP.GEU.AND P0, PT, R12.reuse, RZ, PT ;  /* 0x000000ff0c00722a */ /* 0x040fe40003f0e000 */
[----:B------:R-:W-:-:S10]  /*22f0*/  DADD R12, R12, +INF ;  /* 0x7ff000000c0c7429 */ /* 0x000fd40000000000 */
[----:B------:R-:W-:Y:S02]  /*2300*/  @!P1 LEA.HI R15, R14, R14, RZ, 0x1 ;  /* 0x0000000e0e0f9211 */ /* 0x000fe400078f08ff */
[----:B------:R-:W-:Y:S01]  /*2310*/  FSEL R46, R12, RZ, P0 ;  /* 0x000000ff0c2e7208 */ /* 0x000fe20000000000 */
[----:B------:R-:W-:Y:S01]  /*2320*/  @!P1 IMAD.MOV.U32 R12, RZ, RZ, RZ ;  /* 0x000000ffff0c9224 */ /* 0x000fe200078e00ff */
[----:B------:R-:W-:Y:S02]  /*2330*/  @!P1 SHF.R.S32.HI R15, RZ, 0x1, R15 ;  /* 0x00000001ff0f9819 */ /* 0x000fe4000001140f */
[----:B------:R-:W-:-:S03]  /*2340*/  FSEL R47, R13, RZ, P0 ;  /* 0x000000ff0d2f7208 */ /* 0x000fc60000000000 */
[----:B------:R-:W-:Y:S02]  /*2350*/  @!P1 IMAD.IADD R14, R14, 0x1, -R15 ;  /* 0x000000010e0e9824 */ /* 0x000fe400078e0a0f */
[----:B------:R-:W-:-:S03]  /*2360*/  @!P1 IMAD R41, R15, 0x100000, R41 ;  /* 0x001000000f299824 */ /* 0x000fc600078e0229 */
[----:B------:R-:W-:-:S06]  /*2370*/  @!P1 LEA R13, R14, 0x3ff00000, 0x14 ;  /* 0x3ff000000e0d9811 */ /* 0x000fcc00078ea0ff */
[----:B------:R-:W-:-:S11]  /*2380*/  @!P1 DMUL R46, R40, R12 ;  /* 0x0000000c282e9228 */ /* 0x000fd60000000000 */
.L_x_43:
[----:B------:R-:W-:Y:S05]  /*2390*/  BSYNC.RECONVERGENT B3 ;  /* 0x0000000000037941 */ /* 0x000fea0003800200 */
.L_x_42:
[----:B------:R-:W-:Y:S01]  /*23a0*/  DADD R12, R44, -6.75539944105574400000e+15 ;  /* 0xc33800002c0c7429 */ /* 0x000fe20000000000 */
[----:B------:R0:W-:Y:S01]  /*23b0*/  STG.E.64 desc[UR8][R10.64], R46 ;  /* 0x0000002e0a007986 */ /* 0x0001e2000c101b08 */
[----:B------:R-:W-:Y:S01]  /*23c0*/  FSETP.GEU.AND P0, PT, |R43|, 4.1917929649353027344, PT ;  /* 0x4086232b2b00780b */ /* 0x000fe20003f0e200 */
[----:B------:R-:W-:Y:S01]  /*23d0*/  VIADD R49, R49, 0x2 ;  /* 0x0000000231317836 */ /* 0x000fe20000000000 */
[----:B------:R-:W-:Y:S04]  /*23e0*/  BSSY.RECONVERGENT B3, `(.L_x_44) ;  /* 0x0000020000037945 */ /* 0x000fe80003800200 */
[----:B------:R-:W-:Y:S01]  /*23f0*/  DFMA R16, R12, -R16, R42 ;  /* 0x800000100c10722b */ /* 0x000fe2000000002a */
[----:B------:R-:W-:-:S07]  /*2400*/  ISETP.NE.AND P2, PT, R49, RZ, PT ;  /* 0x000000ff3100720c */ /* 0x000fce0003f45270 */
[----:B------:R-:W-:Y:S02]  /*2410*/  DFMA R12, R12, -R18, R16 ;  /* 0x800000120c0c722b */ /* 0x000fe40000000010 */
[----:B------:R-:W-:-:S06]  /*2420*/  DADD R16, R46, R6 ;  /* 0x000000002e107229 */ /* 0x000fcc0000000006 */
[----:B------:R-:W-:-:S08]  /*2430*/  DFMA R20, R12, R20, R22 ;  /* 0x000000140c14722b */ /* 0x000fd00000000016 */
        /* <DEDUP_REMOVED lines=8> */
[----:B------:R-:W-:-:S08]  /*24c0*/  DFMA R20, R12, R20, 1 ;  /* 0x3ff000000c14742b */ /* 0x000fd00000000014 */
[----:B------:R-:W-:-:S10]  /*24d0*/  DFMA R20, R12, R20, 1 ;  /* 0x3ff000000c14742b */ /* 0x000fd40000000014 */
[----:B------:R-:W-:Y:S02]  /*24e0*/  IMAD R13, R44, 0x100000, R21 ;  /* 0x001000002c0d7824 */ /* 0x000fe400078e0215 */
[----:B------:R-:W-:Y:S01]  /*24f0*/  IMAD.MOV.U32 R12, RZ, RZ, R20 ;  /* 0x000000ffff0c7224 */ /* 0x000fe200078e0014 */
[----:B0-----:R-:W-:Y:S06]  /*2500*/  @!P0 BRA `(.L_x_45) ;  /* 0x0000000000348947 */ /* 0x001fec0003800000 */
[----:B------:R-:W-:Y:S01]  /*2510*/  FSETP.GEU.AND P1, PT, |R43|, 4.2275390625, PT ;  /* 0x408748002b00780b */ /* 0x000fe20003f2e200 */
[C---:B------:R-:W-:Y:S02]  /*2520*/  DADD R12, R42.reuse, +INF ;  /* 0x7ff000002a0c7429 */ /* 0x040fe40000000000 */
[----:B------:R-:W-:-:S08]  /*2530*/  DSETP.GEU.AND P0, PT, R42, RZ, PT ;  /* 0x000000ff2a00722a */ /* 0x000fd00003f0e000 */
[----:B------:R-:W-:Y:S02]  /*2540*/  FSEL R12, R12, RZ, P0 ;  /* 0x000000ff0c0c7208 */ /* 0x000fe40000000000 */
[----:B------:R-:W-:Y:S02]  /*2550*/  @!P1 LEA.HI R6, R44, R44, RZ, 0x1 ;  /* 0x0000002c2c069211 */ /* 0x000fe400078f08ff */
[----:B------:R-:W-:Y:S02]  /*2560*/  FSEL R13, R13, RZ, P0 ;  /* 0x000000ff0d0d7208 */ /* 0x000fe40000000000 */
[----:B------:R-:W-:Y:S01]  /*2570*/  @!P1 SHF.R.S32.HI R7, RZ, 0x1, R6 ;  /* 0x00000001ff079819 */ /* 0x000fe20000011406 */
[----:B------:R-:W-:-:S04]  /*2580*/  @!P1 IMAD.MOV.U32 R6, RZ, RZ, R20 ;  /* 0x000000ffff069224 */ /* 0x000fc800078e0014 */
[----:B------:R-:W-:Y:S02]  /*2590*/  @!P1 IMAD.IADD R14, R44, 0x1, -R7 ;  /* 0x000000012c0e9824 */ /* 0x000fe400078e0a07 */
[----:B------:R-:W-:-:S03]  /*25a0*/  @!P1 IMAD R7, R7, 0x100000, R21 ;  /* 0x0010000007079824 */ /* 0x000fc600078e0215 */
[----:B------:R-:W-:Y:S01]  /*25b0*/  @!P1 LEA R15, R14, 0x3ff00000, 0x14 ;  /* 0x3ff000000e0f9811 */ /* 0x000fe200078ea0ff */
[----:B------:R-:W-:-:S06]  /*25c0*/  @!P1 IMAD.MOV.U32 R14, RZ, RZ, RZ ;  /* 0x000000ffff0e9224 */ /* 0x000fcc00078e00ff */
[----:B------:R-:W-:-:S11]  /*25d0*/  @!P1 DMUL R12, R6, R14 ;  /* 0x0000000e060c9228 */ /* 0x000fd60000000000 */
.L_x_45:
[----:B------:R-:W-:Y:S05]  /*25e0*/  BSYNC.RECONVERGENT B3 ;  /* 0x0000000000037941 */ /* 0x000fea0003800200 */
.L_x_44:
[----:B------:R0:W-:Y:S01]  /*25f0*/  STG.E.64 desc[UR8][R10.64+0x8], R12 ;  /* 0x0000080c0a007986 */ /* 0x0001e2000c101b08 */
[----:B------:R-:W-:Y:S01]  /*2600*/  DADD R6, R16, R12 ;  /* 0x0000000010067229 */ /* 0x000fe2000000000c */
[----:B------:R-:W-:Y:S01]  /*2610*/  IADD3 R48, PT, PT, R48, 0x2, RZ ;  /* 0x0000000230307810 */ /* 0x000fe20007ffe0ff */
[----:B------:R-:W-:Y:S09]  /*2620*/  @P2 BRA `(.L_x_46) ;  /* 0xfffffff800542947 */ /* 0x000ff2000383ffff */
.L_x_41:
[----:B------:R-:W-:Y:S05]  /*2630*/  BSYNC.RECONVERGENT B2 ;  /* 0x0000000000027941 */ /* 0x000fea0003800200 */
.L_x_40:
[----:B------:R-:W1:Y:S02]  /*2640*/  LDCU UR4, c[0x0][0x3ac] ;  /* 0x00007580ff0477ac */ /* 0x000e640008000800 */
[----:B-1----:R-:W-:-:S05]  /*2650*/  IMAD.U32 R35, RZ, RZ, UR4 ;  /* 0x00000004ff237e24 */ /* 0x002fca000f8e00ff */
[----:B0-----:R-:W-:-:S04]  /*2660*/  LOP3.LUT R10, R35, 0x1, RZ, 0xc0, !PT ;  /* 0x00000001230a7812 */ /* 0x001fc800078ec0ff */
[----:B------:R-:W-:-:S13]  /*2670*/  ISETP.NE.U32.AND P0, PT, R10, 0x1, PT ;  /* 0x000000010a00780c */ /* 0x000fda0003f05070 */
[----:B------:R-:W-:Y:S05]  /*2680*/  @P0 BRA `(.L_x_39) ;  /* 0x00000004000c0947 */ /* 0x000fea0003800000 */
[----:B------:R-:W0:Y:S01]  /*2690*/  LDC.64 R10, c[0x0][0x3a0] ;  /* 0x0000e800ff0a7b82 */ /* 0x000e220000000a00 */
[----:B------:R-:W-:-:S04]  /*26a0*/  IMAD R5, R0, R35, R5 ;  /* 0x0000002300057224 */ /* 0x000fc800078e0205 */
[----:B0-----:R-:W-:-:S05]  /*26b0*/  IMAD.WIDE R10, R5, 0x8, R10 ;  /* 0x00000008050a7825 */ /* 0x001fca00078e020a */
[----:B------:R-:W2:Y:S01]  /*26c0*/  LDG.E.64 R12, desc[UR8][R10.64] ;  /* 0x000000080a0c7981 */ /* 0x000ea2000c1e1b00 */
[----:B------:R-:W-:Y:S01]  /*26d0*/  UMOV UR4, 0xfefa39ef ;  /* 0xfefa39ef00047882 */ /* 0x000fe20000000000 */
[----:B------:R-:W-:Y:S01]  /*26e0*/  UMOV UR5, 0x3fe62e42 ;  /* 0x3fe62e4200057882 */ /* 0x000fe20000000000 */
[----:B------:R-:W-:Y:S01]  /*26f0*/  BSSY.RECONVERGENT B2, `(.L_x_47) ;  /* 0x000003a000027945 */ /* 0x000fe20003800200 */
[----:B--2---:R-:W-:Y:S01]  /*2700*/  DADD R8, R12, -R8 ;  /* 0x000000000c087229 */ /* 0x004fe20000000808 */
[----:B------:R-:W-:Y:S02]  /*2710*/  IMAD.MOV.U32 R12, RZ, RZ, 0x652b82fe ;  /* 0x652b82feff0c7424 */ /* 0x000fe400078e00ff */
[----:B------:R-:W-:-:S06]  /*2720*/  IMAD.MOV.U32 R13, RZ, RZ, 0x3ff71547 ;  /* 0x3ff71547ff0d7424 */ /* 0x000fcc00078e00ff */
[----:B------:R-:W-:Y:S01]  /*2730*/  DFMA R12, R8, R12, 6.75539944105574400000e+15 ;  /* 0x43380000080c742b */ /* 0x000fe2000000000c */
[----:B------:R-:W-:-:S07]  /*2740*/  FSETP.GEU.AND P0, PT, |R9|, 4.1917929649353027344, PT ;  /* 0x4086232b0900780b */ /* 0x000fce0003f0e200 */
[----:B------:R-:W-:-:S08]  /*2750*/  DADD R14, R12, -6.75539944105574400000e+15 ;  /* 0xc33800000c0e7429 */ /* 0x000fd00000000000 */
[----:B------:R-:W-:Y:S01]  /*2760*/  DFMA R16, R14, -UR4, R8 ;  /* 0x800000040e107c2b */ /* 0x000fe20008000008 */
[----:B------:R-:W-:Y:S01]  /*2770*/  UMOV UR4, 0x3b39803f ;  /* 0x3b39803f00047882 */ /* 0x000fe20000000000 */
[----:B------:R-:W-:-:S06]  /*2780*/  UMOV UR5, 0x3c7abc9e ;  /* 0x3c7abc9e00057882 */ /* 0x000fcc0000000000 */
[----:B------:R-:W-:Y:S01]  /*2790*/  DFMA R16, R14, -UR4, R16 ;  /* 0x800000040e107c2b */ /* 0x000fe20008000010 */
[----:B------:R-:W-:Y:S01]  /*27a0*/  UMOV UR4, 0x69ce2bdf ;  /* 0x69ce2bdf00047882 */ /* 0x000fe20000000000 */
[----:B------:R-:W-:Y:S01]  /*27b0*/  IMAD.MOV.U32 R14, RZ, RZ, -0x35dec16 ;  /* 0xfca213eaff0e7424 */ /* 0x000fe200078e00ff */
[----:B------:R-:W-:Y:S01]  /*27c0*/  UMOV UR5, 0x3e5ade15 ;  /* 0x3e5ade1500057882 */ /* 0x000fe20000000000 */
[----:B------:R-:W-:-:S06]  /*27d0*/  IMAD.MOV.U32 R15, RZ, RZ, 0x3e928af3 ;  /* 0x3e928af3ff0f7424 */ /* 0x000fcc00078e00ff */
[----:B------:R-:W-:Y:S01]  /*27e0*/  DFMA R14, R16, UR4, R14 ;  /* 0x00000004100e7c2b */ /* 0x000fe2000800000e */
[----:B------:R-:W-:Y:S01]  /*27f0*/  UMOV UR4, 0x62401315 ;  /* 0x6240131500047882 */ /* 0x000fe20000000000 */
[----:B------:R-:W-:-:S06]  /*2800*/  UMOV UR5, 0x3ec71dee ;  /* 0x3ec71dee00057882 */ /* 0x000fcc0000000000 */
[----:B------:R-:W-:Y:S01]  /*2810*/  DFMA R14, R16, R14, UR4 ;  /* 0x00000004100e7e2b */ /* 0x000fe2000800000e */
        /* <DEDUP_REMOVED lines=20> */
[----:B------:R-:W-:-:S08]  /*2960*/  DFMA R14, R16, R14, UR4 ;  /* 0x00000004100e7e2b */ /* 0x000fd0000800000e */
[----:B------:R-:W-:-:S08]  /*2970*/  DFMA R14, R16, R14, 1 ;  /* 0x3ff00000100e742b */ /* 0x000fd0000000000e */
[----:B------:R-:W-:-:S10]  /*2980*/  DFMA R16, R16, R14, 1 ;  /* 0x3ff000001010742b */ /* 0x000fd4000000000e */
[----:B------:R-:W-:Y:S02]  /*2990*/  IMAD R15, R12, 0x100000, R17 ;  /* 0x001000000c0f7824 */ /* 0x000fe400078e0211 */
[----:B------:R-:W-:Y:S01]  /*29a0*/  IMAD.MOV.U32 R14, RZ, RZ, R16 ;  /* 0x000000ffff0e7224 */ /* 0x000fe200078e0010 */
[----:B------:R-:W-:Y:S06]  /*29b0*/  @!P0 BRA `(.L_x_48) ;  /* 0x0000000000348947 */ /* 0x000fec0003800000 */
[----:B------:R-:W-:Y:S01]  /*29c0*/  FSETP.GEU.AND P1, PT, |R9|, 4.2275390625, PT ;  /* 0x408748000900780b */ /* 0x000fe20003f2e200 */
[C---:B------:R-:W-:Y:S02]  /*29d0*/  DADD R14, R8.reuse, +INF ;  /* 0x7ff00000080e7429 */ /* 0x040fe40000000000 */
[----:B------:R-:W-:-:S08]  /*29e0*/  DSETP.GEU.AND P0, PT, R8, RZ, PT ;  /* 0x000000ff0800722a */ /* 0x000fd00003f0e000 */
[----:B------:R-:W-:Y:S02]  /*29f0*/  FSEL R14, R14, RZ, P0 ;  /* 0x000000ff0e0e7208 */ /* 0x000fe40000000000 */
[----:B------:R-:W-:Y:S01]  /*2a00*/  @!P1 LEA.HI R5, R12, R12, RZ, 0x1 ;  /* 0x0000000c0c059211 */ /* 0x000fe200078f08ff */
[----:B------:R-:W-:Y:S01]  /*2a10*/  @!P1 IMAD.MOV.U32 R8, RZ, RZ, R16 ;  /* 0x000000ffff089224 */ /* 0x000fe200078e0010 */
[----:B------:R-:W-:Y:S02]  /*2a20*/  FSEL R15, R15, RZ, P0 ;  /* 0x000000ff0f0f7208 */ /* 0x000fe40000000000 */
[----:B------:R-:W-:-:S05]  /*2a30*/  @!P1 SHF.R.S32.HI R5, RZ, 0x1, R5 ;  /* 0x00000001ff059819 */ /* 0x000fca0000011405 */
[----:B------:R-:W-:Y:S02]  /*2a40*/  @!P1 IMAD.IADD R12, R12, 0x1, -R5 ;  /* 0x000000010c0c9824 */ /* 0x000fe400078e0a05 */
[----:B------:R-:W-:-:S03]  /*2a50*/  @!P1 IMAD R9, R5, 0x100000, R17 ;  /* 0x0010000005099824 */ /* 0x000fc600078e0211 */
[----:B------:R-:W-:Y:S02]  /*2a60*/  @!P1 LEA R13, R12, 0x3ff00000, 0x14 ;  /* 0x3ff000000c0d9811 */ /* 0x000fe400078ea0ff */
[----:B------:R-:W-:-:S06]  /*2a70*/  @!P1 MOV R12, RZ ;  /* 0x000000ff000c9202 */ /* 0x000fcc0000000f00 */
[----:B------:R-:W-:-:S11]  /*2a80*/  @!P1 DMUL R14, R8, R12 ;  /* 0x0000000c080e9228 */ /* 0x000fd60000000000 */
.L_x_48:
[----:B------:R-:W-:Y:S05]  /*2a90*/  BSYNC.RECONVERGENT B2 ;  /* 0x0000000000027941 */ /* 0x000fea0003800200 */
.L_x_47:
[----:B------:R0:W-:Y:S01]  /*2aa0*/  STG.E.64 desc[UR8][R10.64], R14 ;  /* 0x0000000e0a007986 */ /* 0x0001e2000c101b08 */
[----:B------:R-:W-:-:S11]  /*2ab0*/  DADD R6, R6, R14 ;  /* 0x0000000006067229 */ /* 0x000fd6000000000e */
.L_x_39:
[----:B------:R-:W-:Y:S05]  /*2ac0*/  BSYNC.RECONVERGENT B1 ;  /* 0x0000000000017941 */ /* 0x000fea0003800200 */
.L_x_38:
[----:B------:R-:W-:-:S13]  /*2ad0*/  ISETP.GE.AND P0, PT, R35, 0x1, PT ;  /* 0x000000012300780c */ /* 0x000fda0003f06270 */
[----:B------:R-:W-:Y:S05]  /*2ae0*/  @!P0 BRA `(.L_x_27) ;  /* 0x0000002c00b08947 */ /* 0x000fea0003800000 */
[C---:B------:R-:W-:Y:S01]  /*2af0*/  ISETP.GE.U32.AND P0, PT, R35.reuse, 0x10, PT ;  /* 0x000000102300780c */ /* 0x040fe20003f06070 */
[----:B------:R-:W-:Y:S01]  /*2b00*/  BSSY.RECONVERGENT B2, `(.L_x_49) ;  /* 0x00001a0000027945 */ /* 0x000fe20003800200 */
[----:B------:R-:W-:Y:S01]  /*2b10*/  IMAD R12, R0, R35, RZ ;  /* 0x00000023000c7224 */ /* 0x000fe200078e02ff */
[----:B------:R-:W-:Y:S01]  /*2b20*/  LOP3.LUT R18, R35, 0xf, RZ, 0xc0, !PT ;  /* 0x0000000f23127812 */ /* 0x000fe200078ec0ff */
[----:B------:R-:W-:-:S09]  /*2b30*/  IMAD.MOV.U32 R5, RZ, RZ, RZ ;  /* 0x000000ffff057224 */ /* 0x000fd200078e00ff */
[----:B------:R-:W-:Y:S05]  /*2b40*/  @!P0 BRA `(.L_x_50) ;  /* 0x00000018006c8947 */ /* 0x000fea0003800000 */
[----:B0-----:R-:W0:Y:S01]  /*2b50*/  LDC.64 R14, c[0x0][0x3a0] ;  /* 0x0000e800ff0e7b82 */ /* 0x001e220000000a00 */
[----:B------:R-:W-:Y:S01]  /*2b60*/  LOP3.LUT R5, R35, 0x7ffffff0, RZ, 0xc0, !PT ;  /* 0x7ffffff023057812 */ /* 0x000fe200078ec0ff */
[----:B------:R-:W-:-:S04]  /*2b70*/  IMAD.MOV.U32 R19, RZ, RZ, R12 ;  /* 0x000000ffff137224 */ /* 0x000fc800078e000c */
[----:B------:R-:W-:Y:S01]  /*2b80*/  IMAD.MOV R13, RZ, RZ, -R5 ;  /* 0x000000ffff0d7224 */ /* 0x000fe200078e0a05 */
[----:B0-----:R-:W-:-:S05]  /*2b90*/  IADD3 R14, P0, PT, R14, 0x40, RZ ;  /* 0x000000400e0e7810 */ /* 0x001fca0007f1e0ff */
[----:B------:R-:W-:-:S08]  /*2ba0*/  IMAD.X R15, RZ, RZ, R15, P0 ;  /* 0x000000ffff0f7224 */ /* 0x000fd000000e060f */
.L_x_83:
[----:B-1----:R-:W-:-:S05]  /*2bb0*/  IMAD.WIDE R16, R19, 0x8, R14 ;  /* 0x0000000813107825 */ /* 0x002fca00078e020e */
[----:B------:R-:W2:Y:S01]  /*2bc0*/  LDG.E.64 R22, desc[UR8][R16.64+-0x40] ;  /* 0xffffc00810167981 */ /* 0x000ea2000c1e1b00 */
[----:B------:R-:W0:Y:S01]  /*2bd0*/  MUFU.RCP64H R9, R7 ;  /* 0x0000000700097308 */ /* 0x000e220000001800 */
[----:B------:R-:W-:Y:S01]  /*2be0*/  IMAD.MOV.U32 R8, RZ, RZ, 0x1 ;  /* 0x00000001ff087424 */ /* 0x000fe200078e00ff */
[----:B------:R-:W-:Y:S01]  /*2bf0*/  BSSY.RECONVERGENT B3, `(.L_x_51) ;  /* 0x0000015000037945 */ /* 0x000fe20003800200 */
[----:B------:R-:W-:-:S05]  /*2c00*/  VIADD R13, R13, 0x10 ;  /* 0x000000100d0d7836 */ /* 0x000fca0000000000 */
[----:B------:R-:W-:Y:S01]  /*2c10*/  ISETP.NE.AND P1, PT, R13, RZ, PT ;  /* 0x000000ff0d00720c */ /* 0x000fe20003f25270 */
[----:B0-----:R-:W-:-:S08]  /*2c20*/  DFMA R10, R8, -R6, 1 ;  /* 0x3ff00000080a742b */ /* 0x001fd00000000806 */
[----:B------:R-:W-:-:S08]  /*2c30*/  DFMA R10, R10, R10, R10 ;  /* 0x0000000a0a0a722b */ /* 0x000fd0000000000a */
[----:B------:R-:W-:-:S08]  /*2c40*/  DFMA R10, R8, R10, R8 ;  /* 0x0000000a080a722b */ /* 0x000fd00000000008 */
[----:B------:R-:W-:-:S08]  /*2c50*/  DFMA R8, R10, -R6, 1 ;  /* 0x3ff000000a08742b */ /* 0x000fd00000000806 */
[----:B------:R-:W-:-:S08]  /*2c60*/  DFMA R8, R10, R8, R10 ;  /* 0x000000080a08722b */ /* 0x000fd0000000000a */
[----:B--2---:R-:W-:Y:S01]  /*2c70*/  DMUL R10, R22, R8 ;  /* 0x00000008160a7228 */ /* 0x004fe20000000000 */
[----:B------:R-:W-:-:S07]  /*2c80*/  FSETP.GEU.AND P2, PT, |R23|, 6.5827683646048100446e-37, PT ;  /* 0x036000001700780b */ /* 0x000fce0003f4e200 */
[----:B------:R-:W-:-:S08]  /*2c90*/  DFMA R20, R10, -R6, R22 ;  /* 0x800000060a14722b */ /* 0x000fd00000000016 */
[----:B------:R-:W-:-:S10]  /*2ca0*/  DFMA R8, R8, R20, R10 ;  /* 0x000000140808722b */ /* 0x000fd4000000000a */
[----:B------:R-:W-:-:S05]  /*2cb0*/  FFMA R10, RZ, R7, R9 ;  /* 0x00000007ff0a7223 */ /* 0x000fca0000000009 */
[----:B------:R-:W-:-:S13]  /*2cc0*/  FSETP.GT.AND P0, PT, |R10|, 1.469367938527859385e-39, PT ;  /* 0x001000000a00780b */ /* 0x000fda0003f04200 */
[----:B------:R-:W-:Y:S05]  /*2cd0*/  @P0 BRA P2, `(.L_x_52) ;  /* 0x0000000000180947 */ /* 0x000fea0001000000 */
[----:B------:R-:W-:Y:S01]  /*2ce0*/  IMAD.MOV.U32 R20, RZ, RZ, R22 ;  /* 0x000000ffff147224 */ /* 0x000fe200078e0016 */
[----:B------:R-:W-:Y:S01]  /*2cf0*/  MOV R30, 0x2d40 ;  /* 0x00002d40001e7802 */ /* 0x000fe20000000f00 */
[----:B------:R-:W-:Y:S02]  /*2d00*/  IMAD.MOV.U32 R21, RZ, RZ, R23 ;  /* 0x000000ffff157224 */ /* 0x000fe400078e0017 */
[----:B------:R-:W-:Y:S02]  /*2d10*/  IMAD.MOV.U32 R10, RZ, RZ, R6 ;  /* 0x000000ffff0a7224 */ /* 0x000fe400078e0006 */
[----:B------:R-:W-:-:S07]  /*2d20*/  IMAD.MOV.U32 R11, RZ, RZ, R7 ;  /* 0x000000ffff0b7224 */ /* 0x000fce00078e0007 */
[----:B------:R-:W-:Y:S05]  /*2d30*/  CALL.REL.NOINC `($__internal_0_$__cuda_sm20_div_rn_f64_full) ;  /* 0x0000003800207944 */ /* 0x000fea0003c00000 */
.L_x_52:
[----:B------:R-:W-:Y:S05]  /*2d40*/  BSYNC.RECONVERGENT B3 ;  /* 0x0000000000037941 */ /* 0x000fea0003800200 */
.L_x_51:
[----:B------:R-:W2:Y:S01]  /*2d50*/  LDG.E.64 R22, desc[UR8][R16.64+-0x38] ;  /* 0xffffc80810167981 */ /* 0x000ea2000c1e1b00 */
[----:B------:R-:W0:Y:S01]  /*2d60*/  MUFU.RCP64H R11, R7 ;  /* 0x00000007000b7308 */ /* 0x000e220000001800 */
[----:B------:R-:W-:Y:S01]  /*2d70*/  MOV R10, 0x1 ;  /* 0x00000001000a7802 */ /* 0x000fe20000000f00 */
[----:B------:R-:W-:Y:S01]  /*2d80*/  BSSY.RECONVERGENT B3, `(.L_x_53) ;  /* 0x0000016000037945 */ /* 0x000fe20003800200 */
[----:B------:R1:W-:Y:S04]  /*2d90*/  STG.E.64 desc[UR8][R16.64+-0x40], R8 ;  /* 0xffffc00810007986 */ /* 0x0003e8000c101b08 */
        /* <DEDUP_REMOVED lines=11> */
[----:B-1----:R-:W-:Y:S05]  /*2e50*/  @P0 BRA P2, `(.L_x_54) ;  /* 0x0000000000200947 */ /* 0x002fea0001000000 */
[----:B------:R-:W-:Y:S01]  /*2e60*/  IMAD.MOV.U32 R20, RZ, RZ, R22 ;  /* 0x000000ffff147224 */ /* 0x000fe200078e0016 */
[----:B------:R-:W-:Y:S01]  /*2e70*/  MOV R30, 0x2ec0 ;  /* 0x00002ec0001e7802 */ /* 0x000fe20000000f00 */
[----:B------:R-:W-:Y:S02]  /*2e80*/  IMAD.MOV.U32 R21, RZ, RZ, R23 ;  /* 0x000000ffff157224 */ /* 0x000fe400078e0017 */
[----:B------:R-:W-:Y:S02]  /*2e90*/  IMAD.MOV.U32 R10, RZ, RZ, R6 ;  /* 0x000000ffff0a7224 */ /* 0x000fe400078e0006 */
[----:B------:R-:W-:-:S07]  /*2ea0*/  IMAD.MOV.U32 R11, RZ, RZ, R7 ;  /* 0x000000ffff0b7224 */ /* 0x000fce00078e0007 */
[----:B------:R-:W-:Y:S05]  /*2eb0*/  CALL.REL.NOINC `($__internal_0_$__cuda_sm20_div_rn_f64_full) ;  /* 0x0000003400c07944 */ /* 0x000fea0003c00000 */
[----:B------:R-:W-:Y:S02]  /*2ec0*/  IMAD.MOV.U32 R10, RZ, RZ, R8 ;  /* 0x000000ffff0a7224 */ /* 0x000fe400078e0008 */
[----:B------:R-:W-:-:S07]  /*2ed0*/  IMAD.MOV.U32 R11, RZ, RZ, R9 ;  /* 0x000000ffff0b7224 */ /* 0x000fce00078e0009 */
.L_x_54:
[----:B------:R-:W-:Y:S05]  /*2ee0*/  BSYNC.RECONVERGENT B3 ;  /* 0x0000000000037941 */ /* 0x000fea0003800200 */
.L_x_53:
[----:B------:R-:W2:Y:S01]  /*2ef0*/  LDG.E.64 R22, desc[UR8][R16.64+-0x30] ;  /* 0xffffd00810167981 */ /* 0x000ea2000c1e1b00 */
[----:B------:R-:W0:Y:S01]  /*2f00*/  MUFU.RCP64H R9, R7 ;  /* 0x0000000700097308 */ /* 0x000e220000001800 */
[----:B------:R-:W-:Y:S01]  /*2f10*/  IMAD.MOV.U32 R8, RZ, RZ, 0x1 ;  /* 0x00000001ff087424 */ /* 0x000fe200078e00ff */
        /* <DEDUP_REMOVED lines=15> */
[----:B------:R-:W-:Y:S01]  /*3010*/  MOV R11, R7 ;  /* 0x00000007000b7202 */ /* 0x000fe20000000f00 */
[----:B------:R-:W-:Y:S01]  /*3020*/  IMAD.MOV.U32 R21, RZ, RZ, R23 ;  /* 0x000000ffff157224 */ /* 0x000fe200078e0017 */
[----:B------:R-:W-:Y:S01]  /*3030*/  MOV R30, 0x3060 ;  /* 0x00003060001e7802 */ /* 0x000fe20000000f00 */
[----:B------:R-:W-:-:S07]  /*3040*/  IMAD.MOV.U32 R10, RZ, RZ, R6 ;  /* 0x000000ffff0a7224 */ /* 0x000fce00078e0006 */
[----:B------:R-:W-:Y:S05]  /*3050*/  CALL.REL.NOINC `($__internal_0_$__cuda_sm20_div_rn_f64_full) ;  /* 0x0000003400587944 */ /* 0x000fea0003c00000 */
.L_x_56:
[----:B------:R-:W-:Y:S05]  /*3060*/  BSYNC.RECONVERGENT B3 ;  /* 0x0000000000037941 */ /* 0x000fea0003800200 */
.L_x_55:
        /* <DEDUP_REMOVED lines=25> */
.L_x_58:
[----:B------:R-:W-:Y:S05]  /*3200*/  BSYNC.RECONVERGENT B3 ;  /* 0x0000000000037941 */ /* 0x000fea0003800200 */
.L_x_57:
        /* <DEDUP_REMOVED lines=23> */
.L_x_60:
[----:B------:R-:W-:Y:S05]  /*3380*/  BSYNC.RECONVERGENT B3 ;  /* 0x0000000000037941 */ /* 0x000fea0003800200 */
.L_x_59:
        /* <DEDUP_REMOVED lines=25> */
.L_x_62:
[----:B------:R-:W-:Y:S05]  /*3520*/  BSYNC.RECONVERGENT B3 ;  /* 0x0000000000037941 */ /* 0x000fea0003800200 */
.L_x_61:
        /* <DEDUP_REMOVED lines=23> */
.L_x_64:
[----:B------:R-:W-:Y:S05]  /*36a0*/  BSYNC.RECONVERGENT B3 ;  /* 0x0000000000037941 */ /* 0x000fea0003800200 */
.L_x_63:
        /* <DEDUP_REMOVED lines=25> */
.L_x_66:
[----:B------:R-:W-:Y:S05]  /*3840*/  BSYNC.RECONVERGENT B3 ;  /* 0x0000000000037941 */ /* 0x000fea0003800200 */
.L_x_65:
        /* <DEDUP_REMOVED lines=17> */
[----:B------:R-:W-:Y:S01]  /*3960*/  MOV R20, R22 ;  /* 0x0000001600147202 */ /* 0x000fe20000000f00 */
[----:B------:R-:W-:Y:S01]  /*3970*/  IMAD.MOV.U32 R21, RZ, RZ, R23 ;  /* 0x000000ffff157224 */ /* 0x000fe200078e0017 */
[----:B------:R-:W-:Y:S01]  /*3980*/  MOV R30, 0x39c0 ;  /* 0x000039c0001e7802 */ /* 0x000fe20000000f00 */
[----:B------:R-:W-:Y:S02]  /*3990*/  IMAD.MOV.U32 R10, RZ, RZ, R6 ;  /* 0x000000ffff0a7224 */ /* 0x000fe400078e0006 */
[----:B------:R-:W-:-:S07]  /*39a0*/  IMAD.MOV.U32 R11, RZ, RZ, R7 ;  /* 0x000000ffff0b7224 */ /* 0x000fce00078e0007 */
[----:B------:R-:W-:Y:S05]  /*39b0*/  CALL.REL.NOINC `($__internal_0_$__cuda_sm20_div_rn_f64_full) ;  /* 0x0000002c00007944 */ /* 0x000fea0003c00000 */
.L_x_68:
[----:B------:R-:W-:Y:S05]  /*39c0*/  BSYNC.RECONVERGENT B3 ;  /* 0x0000000000037941 */ /* 0x000fea0003800200 */
.L_x_67:
        /* <DEDUP_REMOVED lines=25> */
.L_x_70:
[----:B------:R-:W-:Y:S05]  /*3b60*/  BSYNC.RECONVERGENT B3 ;  /* 0x0000000000037941 */ /* 0x000fea0003800200 */
.L_x_69:
        /* <DEDUP_REMOVED lines=23> */
.L_x_72:
[----:B------:R-:W-:Y:S05]  /*3ce0*/  BSYNC.RECONVERGENT B3 ;  /* 0x0000000000037941 */ /* 0x000fea0003800200 */
.L_x_71:
        /* <DEDUP_REMOVED lines=23> */
[----:B------:R-:W-:Y:S01]  /*3e60*/  IMAD.MOV.U32 R10, RZ, RZ, R8 ;  /* 0x000000ffff0a7224 */ /* 0x000fe200078e0008 */
[----:B------:R-:W-:-:S07]  /*3e70*/  MOV R11, R9 ;  /* 0x00000009000b7202 */ /* 0x000fce0000000f00 */
.L_x_74:
[----:B------:R-:W-:Y:S05]  /*3e80*/  BSYNC.RECONVERGENT B3 ;  /* 0x0000000000037941 */ /* 0x000fea0003800200 */
.L_x_73:
        /* <DEDUP_REMOVED lines=23> */
.L_x_76:
[----:B------:R-:W-:Y:S05]  /*4000*/  BSYNC.RECONVERGENT B3 ;  /* 0x0000000000037941 */ /* 0x000fea0003800200 */
.L_x_75:
        /* <DEDUP_REMOVED lines=23> */
[----:B------:R-:W-:Y:S01]  /*4180*/  MOV R10, R8 ;  /* 0x00000008000a7202 */ /* 0x000fe20000000f00 */
[----:B------:R-:W-:-:S07]  /*4190*/  IMAD.MOV.U32 R11, RZ, RZ, R9 ;  /* 0x000000ffff0b7224 */ /* 0x000fce00078e0009 */
.L_x_78:
[----:B------:R-:W-:Y:S05]  /*41a0*/  BSYNC.RECONVERGENT B3 ;  /* 0x0000000000037941 */ /* 0x000fea0003800200 */
.L_x_77:
        /* <DEDUP_REMOVED lines=23> */
.L_x_80:
[----:B------:R-:W-:Y:S05]  /*4320*/  BSYNC.RECONVERGENT B3 ;  /* 0x0000000000037941 */ /* 0x000fea0003800200 */
.L_x_79:
        /* <DEDUP_REMOVED lines=25> */
.L_x_82:
[----:B------:R-:W-:Y:S05]  /*44c0*/  BSYNC.RECONVERGENT B3 ;  /* 0x0000000000037941 */ /* 0x000fea0003800200 */
.L_x_81:
[----:B------:R1:W-:Y:S01]  /*44d0*/  STG.E.64 desc[UR8][R16.64+0x38], R10 ;  /* 0x0000380a10007986 */ /* 0x0003e2000c101b08 */
[----:B------:R-:W-:Y:S01]  /*44e0*/  VIADD R19, R19, 0x10 ;  /* 0x0000001013137836 */ /* 0x000fe20000000000 */
[----:B------:R-:W-:Y:S06]  /*44f0*/  @P1 BRA `(.L_x_83) ;  /* 0xffffffe400ac1947 */ /* 0x000fec000383ffff */
.L_x_50:
[----:B------:R-:W-:Y:S05]  /*4500*/  BSYNC.RECONVERGENT B2 ;  /* 0x0000000000027941 */ /* 0x000fea0003800200 */
.L_x_49:
[----:B------:R-:W-:-:S13]  /*4510*/  ISETP.NE.AND P0, PT, R18, RZ, PT ;  /* 0x000000ff1200720c */ /* 0x000fda0003f05270 */
[----:B------:R-:W-:Y:S05]  /*4520*/  @!P0 BRA `(.L_x_27) ;  /* 0x0000001400208947 */ /* 0x000fea0003800000 */
[----:B------:R-:W2:Y:S01]  /*4530*/  LDC R13, c[0x0][0x3ac] ;  /* 0x0000eb00ff0d7b82 */ /* 0x000ea20000000800 */
[----:B------:R-:W-:Y:S01]  /*4540*/  ISETP.GE.U32.AND P0, PT, R18, 0x8, PT ;  /* 0x000000081200780c */ /* 0x000fe20003f06070 */
[----:B------:R-:W-:Y:S01]  /*4550*/  BSSY.RECONVERGENT B2, `(.L_x_84) ;  /* 0x00000bf000027945 */ /* 0x000fe20003800200 */
[----:B--2---:R-:W-:-:S11]  /*4560*/  LOP3.LUT R13, R13, 0x7, RZ, 0xc0, !PT ;  /* 0x000000070d0d7812 */ /* 0x004fd600078ec0ff */
[----:B------:R-:W-:Y:S05]  /*4570*/  @!P0 BRA `(.L_x_85) ;  /* 0x0000000800f08947 */ /* 0x000fea0003800000 */
[----:B0-----:R-:W0:Y:S01]  /*4580*/  LDC.64 R14, c[0x0][0x3a0] ;  /* 0x0000e800ff0e7b82 */ /* 0x001e220000000a00 */
[----:B------:R-:W-:-:S04]  /*4590*/  IMAD.IADD R9, R12, 0x1, R5 ;  /* 0x000000010c097824 */ /* 0x000fc800078e0205 */
[----:B0-----:R-:W-:-:S05]  /*45a0*/  IMAD.WIDE R14, R9, 0x8, R14 ;  /* 0x00000008090e7825 */ /* 0x001fca00078e020e */
[----:B------:R-:W2:Y:S01]  /*45b0*/  LDG.E.64 R20, desc[UR8][R14.64] ;  /* 0x000000080e147981 */ /* 0x000ea2000c1e1b00 */
[----:B------:R-:W1:Y:S01]  /*45c0*/  MUFU.RCP64H R9, R7 ;  /* 0x0000000700097308 */ /* 0x000e620000001800 */
[----:B------:R-:W-:Y:S01]  /*45d0*/  IMAD.MOV.U32 R8, RZ, RZ, 0x1 ;  /* 0x00000001ff087424 */ /* 0x000fe200078e00ff */
[----:B------:R-:W-:Y:S05]  /*45e0*/  BSSY.RECONVERGENT B3, `(.L_x_86) ;  /* 0x0000011000037945 */ /* 0x000fea0003800200 */
[----:B-1----:R-:W-:-:S08]  /*45f0*/  DFMA R10, R8, -R6, 1 ;  /* 0x3ff00000080a742b */ /* 0x002fd00000000806 */
        /* <DEDUP_REMOVED lines=13> */
[----:B------:R-:W-:-:S07]  /*46d0*/  IMAD.MOV.U32 R11, RZ, RZ, R7 ;  /* 0x000000ffff0b7224 */ /* 0x000fce00078e0007 */
[----:B------:R-:W-:Y:S05]  /*46e0*/  CALL.REL.NOINC `($__internal_0_$__cuda_sm20_div_rn_f64_full) ;  /* 0x0000001c00b47944 */ /* 0x000fea0003c00000 */
.L_x_87:
[----:B------:R-:W-:Y:S05]  /*46f0*/  BSYNC.RECONVERGENT B3 ;  /* 0x0000000000037941 */ /* 0x000fea0003800200 */
.L_x_86:
        /* <DEDUP_REMOVED lines=19> */
[----:B------:R-:W-:-:S07]  /*4830*/  IMAD.MOV.U32 R11, RZ, RZ, R7 ;  /* 0x000000ffff0b7224 */ /* 0x000fce00078e0007 */
[----:B------:R-:W-:Y:S05]  /*4840*/  CALL.REL.NOINC `($__internal_0_$__cuda_sm20_div_rn_f64_full) ;  /* 0x0000001c005c7944 */ /* 0x000fea0003c00000 */
[----:B------:R-:W-:Y:S01]  /*4850*/  MOV R10, R8 ;  /* 0x00000008000a7202 */ /* 0x000fe20000000f00 */
[----:B------:R-:W-:-:S07]  /*4860*/  IMAD.MOV.U32 R11, RZ, RZ, R9 ;  /* 0x000000ffff0b7224 */ /* 0x000fce00078e0009 */
.L_x_89:
[----:B------:R-:W-:Y:S05]  /*4870*/  BSYNC.RECONVERGENT B3 ;  /* 0x0000000000037941 */ /* 0x000fea0003800200 */
.L_x_88:
        /* <DEDUP_REMOVED lines=21> */
.L_x_91:
[----:B------:R-:W-:Y:S05]  /*49d0*/  BSYNC.RECONVERGENT B3 ;  /* 0x0000000000037941 */ /* 0x000fea0003800200 */
.L_x_90:
        /* <DEDUP_REMOVED lines=21> */
[----:B------:R-:W-:Y:S02]  /*4b30*/  IMAD.MOV.U32 R10, RZ, RZ, R8 ;  /* 0x000000ffff0a7224 */ /* 0x000fe400078e0008 */
[----:B------:R-:W-:-:S07]  /*4b40*/  IMAD.MOV.U32 R11, RZ, RZ, R9 ;  /* 0x000000ffff0b7224 */ /* 0x000fce00078e0009 */
.L_x_93:
[----:B------:R-:W-:Y:S05]  /*4b50*/  BSYNC.RECONVERGENT B3 ;  /* 0x0000000000037941 */ /* 0x000fea0003800200 */
.L_x_92:
        /* <DEDUP_REMOVED lines=19> */
[----:B------:R-:W-:-:S07]  /*4c90*/  MOV R30, 0x4cb0 ;  /* 0x00004cb0001e7802 */ /* 0x000fce0000000f00 */
[----:B------:R-:W-:Y:S05]  /*4ca0*/  CALL.REL.NOINC `($__internal_0_$__cuda_sm20_div_rn_f64_full) ;  /* 0x0000001800447944 */ /* 0x000fea0003c00000 */
.L_x_95:
[----:B------:R-:W-:Y:S05]  /*4cb0*/  BSYNC.RECONVERGENT B3 ;  /* 0x0000000000037941 */ /* 0x000fea0003800200 */
.L_x_94:
        /* <DEDUP_REMOVED lines=23> */
.L_x_97:
[----:B------:R-:W-:Y:S05]  /*4e30*/  BSYNC.RECONVERGENT B3 ;  /* 0x0000000000037941 */ /* 0x000fea0003800200 */
.L_x_96:
        /* <DEDUP_REMOVED lines=21> */
.L_x_99:
[----:B------:R-:W-:Y:S05]  /*4f90*/  BSYNC.RECONVERGENT B3 ;  /* 0x0000000000037941 */ /* 0x000fea0003800200 */
.L_x_98:
        /* <DEDUP_REMOVED lines=21> */
[----:B------:R-:W-:Y:S02]  /*50f0*/  IMAD.MOV.U32 R10, RZ, RZ, R8 ;  /* 0x000000ffff0a7224 */ /* 0x000fe400078e0008 */
[----:B------:R-:W-:-:S07]  /*5100*/  IMAD.MOV.U32 R11, RZ, RZ, R9 ;  /* 0x000000ffff0b7224 */ /* 0x000fce00078e0009 */
.L_x_101:
[----:B------:R-:W-:Y:S05]  /*5110*/  BSYNC.RECONVERGENT B3 ;  /* 0x0000000000037941 */ /* 0x000fea0003800200 */
.L_x_100:
[----:B------:R2:W-:Y:S01]  /*5120*/  STG.E.64 desc[UR8][R14.64+0x38], R10 ;  /* 0x0000380a0e007986 */ /* 0x0005e2000c101b08 */
[----:B------:R-:W-:-:S07]  /*5130*/  VIADD R5, R5, 0x8 ;  /* 0x0000000805057836 */ /* 0x000fce0000000000 */
.L_x_85:
[----:B------:R-:W-:Y:S05]  /*5140*/  BSYNC.RECONVERGENT B2 ;  /* 0x0000000000027941 */ /* 0x000fea0003800200 */
.L_x_84:
[----:B------:R-:W-:-:S13]  /*5150*/  ISETP.NE.AND P0, PT, R13, RZ, PT ;  /* 0x000000ff0d00720c */ /* 0x000fda0003f05270 */
[----:B------:R-:W-:Y:S05]  /*5160*/  @!P0 BRA `(.L_x_27) ;  /* 0x0000000800108947 */ /* 0x000fea0003800000 */
[----:B------:R-:W3:Y:S01]  /*5170*/  LDC R8, c[0x0][0x3ac] ;  /* 0x0000eb00ff087b82 */ /* 0x000ee20000000800 */
[----:B------:R-:W-:Y:S02]  /*5180*/  ISETP.GE.U32.AND P0, PT, R13, 0x4, PT ;  /* 0x000000040d00780c */ /* 0x000fe40003f06070 */
[----:B---3--:R-:W-:-:S11]  /*5190*/  LOP3.LUT R13, R8, 0x3, RZ, 0xc0, !PT ;  /* 0x00000003080d7812 */ /* 0x008fd600078ec0ff */
[----:B------:R-:W-:Y:S05]  /*51a0*/  @!P0 BRA `(.L_x_102) ;  /* 0x0000000400808947 */ /* 0x000fea0003800000 */
[----:B0-2---:R-:W0:Y:S01]  /*51b0*/  LDC.64 R14, c[0x0][0x3a0] ;  /* 0x0000e800ff0e7b82 */ /* 0x005e220000000a00 */
        /* <DEDUP_REMOVED lines=22> */
.L_x_104:
[----:B------:R-:W-:Y:S05]  /*5320*/  BSYNC.RECONVERGENT B2 ;  /* 0x0000000000027941 */ /* 0x000fea0003800200 */
.L_x_103:
        /* <DEDUP_REMOVED lines=18> */
[----:B------:R-:W-:Y:S02]  /*5450*/  MOV R11, R7 ;  /* 0x00000007000b7202 */ /* 0x000fe40000000f00 */
[----:B------:R-:W-:-:S07]  /*5460*/  MOV R30, 0x5480 ;  /* 0x00005480001e7802 */ /* 0x000fce0000000f00 */
[----:B------:R-:W-:Y:S05]  /*5470*/  CALL.REL.NOINC `($__internal_0_$__cuda_sm20_div_rn_f64_full) ;  /* 0x0000001000507944 */ /* 0x000fea0003c00000 */
[----:B------:R-:W-:Y:S02]  /*5480*/  IMAD.MOV.U32 R10, RZ, RZ, R8 ;  /* 0x000000ffff0a7224 */ /* 0x000fe400078e0008 */
[----:B------:R-:W-:-:S07]  /*5490*/  IMAD.MOV.U32 R11, RZ, RZ, R9 ;  /* 0x000000ffff0b7224 */ /* 0x000fce00078e0009 */
.L_x_106:
[----:B------:R-:W-:Y:S05]  /*54a0*/  BSYNC.RECONVERGENT B2 ;  /* 0x0000000000027941 */ /* 0x000fea0003800200 */
.L_x_105:
        /* <DEDUP_REMOVED lines=21> */
.L_x_108:
[----:B------:R-:W-:Y:S05]  /*5600*/  BSYNC.RECONVERGENT B2 ;  /* 0x0000000000027941 */ /* 0x000fea0003800200 */
.L_x_107:
        /* <DEDUP_REMOVED lines=23> */
.L_x_110:
[----:B------:R-:W-:Y:S05]  /*5780*/  BSYNC.RECONVERGENT B2 ;  /* 0x0000000000027941 */ /* 0x000fea0003800200 */
.L_x_109:
[----:B------:R3:W-:Y:S01]  /*5790*/  STG.E.64 desc[UR8][R14.64+0x18], R10 ;  /* 0x0000180a0e007986 */ /* 0x0007e2000c101b08 */
[----:B------:R-:W-:-:S07]  /*57a0*/  IADD3 R5, PT, PT, R5, 0x4, RZ ;  /* 0x0000000405057810 */ /* 0x000fce0007ffe0ff */
.L_x_102:
[----:B------:R-:W-:-:S13]  /*57b0*/  ISETP.NE.AND P0, PT, R13, RZ, PT ;  /* 0x000000ff0d00720c */ /* 0x000fda0003f05270 */
[----:B------:R-:W-:Y:S05]  /*57c0*/  @!P0 BRA `(.L_x_27) ;  /* 0x0000000000788947 */ /* 0x000fea0003800000 */
[----:B0-23--:R-:W0:Y:S01]  /*57d0*/  LDC.64 R14, c[0x0][0x3a0] ;  /* 0x0000e800ff0e7b82 */ /* 0x00de220000000a00 */
[----:B------:R-:W-:Y:S02]  /*57e0*/  IMAD.IADD R5, R12, 0x1, R5 ;  /* 0x000000010c057824 */ /* 0x000fe400078e0205 */
[----:B-1----:R-:W-:-:S07]  /*57f0*/  IMAD.MOV R16, RZ, RZ, -R13 ;  /* 0x000000ffff107224 */ /* 0x002fce00078e0a0d */
.L_x_113:
[----:B0---4-:R-:W-:-:S05]  /*5800*/  IMAD.WIDE R12, R5, 0x8, R14 ;  /* 0x00000008050c7825 */ /* 0x011fca00078e020e */
        /* <DEDUP_REMOVED lines=22> */
.L_x_112:
[----:B------:R-:W-:Y:S05]  /*5970*/  BSYNC.RECONVERGENT B2 ;  /* 0x0000000000027941 */ /* 0x000fea0003800200 */
.L_x_111:
[----:B------:R4:W-:Y:S01]  /*5980*/  STG.E.64 desc[UR8][R12.64], R8 ;  /* 0x000000080c007986 */ /* 0x0009e2000c101b08 */
[----:B------:R-:W-:Y:S01]  /*5990*/  VIADD R5, R5, 0x1 ;  /* 0x0000000105057836 */ /* 0x000fe20000000000 */
[----:B------:R-:W-:Y:S06]  /*59a0*/  @P1 BRA `(.L_x_113) ;  /* 0xfffffffc00941947 */ /* 0x000fec000383ffff */
.L_x_27:
[----:B------:R-:W-:Y:S05]  /*59b0*/  BSYNC.RECONVERGENT B0 ;  /* 0x0000000000007941 */ /* 0x000fea0003800200 */
.L_x_26:
[----:B------:R-:W5:Y:S01]  /*59c0*/  LDCU UR4, c[0x0][0x3b8] ;  /* 0x00007700ff0477ac */ /* 0x000f620008000800 */
[----:B------:R-:W-:Y:S01]  /*59d0*/  BAR.SYNC.DEFER_BLOCKING 0x0 ;  /* 0x0000000000007b1d */ /* 0x000fe20000010000 */
[----:B-----5:R-:W-:-:S13]  /*59e0*/  ISETP.GE.AND P0, PT, R2, UR4, PT ;  /* 0x0000000402007c0c */ /* 0x020fda000bf06270 */
[----:B------:R-:W-:Y:S05]  /*59f0*/  @P0 EXIT ;  /* 0x000000000000094d */ /* 0x000fea0003800000 */
[----:B------:R-:W5:Y:S01]  /*5a00*/  LDCU UR5, c[0x0][0x3ac] ;  /* 0x00007580ff0577ac */ /* 0x000f620008000800 */
[----:B0123--:R-:W-:Y:S01]  /*5a10*/  CS2R R10, SRZ ;  /* 0x00000000000a7805 */ /* 0x00ffe2000001ff00 */
[----:B-----5:R-:W-:-:S09]  /*5a20*/  UISETP.GE.AND UP0, UPT, UR5, 0x1, UPT ;  /* 0x000000010500788c */ /* 0x020fd2000bf06270 */
[----:B------:R-:W-:Y:S05]  /*5a30*/  BRA.U !UP0, `(.L_x_114) ;  /* 0x0000000908bc7547 */ /* 0x000fea000b800000 */
[----:B------:R-:W-:Y:S02]  /*5a40*/  UISETP.GE.U32.AND UP0, UPT, UR5, 0x8, UPT ;  /* 0x000000080500788c */ /* 0x000fe4000bf06070 */
[----:B------:R-:W-:Y:S01]  /*5a50*/  IMAD R6, R0, UR5, RZ ;  /* 0x0000000500067c24 */ /* 0x000fe2000f8e02ff */
[----:B------:R-:W-:Y:S01]  /*5a60*/  CS2R R10, SRZ ;  /* 0x00000000000a7805 */ /* 0x000fe2000001ff00 */
[----:B------:R-:W-:Y:S01]  /*5a70*/  ULOP3.LUT UR7, UR5, 0x7, URZ, 0xc0, !UPT ;  /* 0x0000000705077892 */ /* 0x000fe2000f8ec0ff */
[----:B------:R-:W-:-:S04]  /*5a80*/  UMOV UR4, URZ ;  /* 0x000000ff00047c82 */ /* 0x000fc80008000000 */
[----:B------:R-:W-:Y:S07]  /*5a90*/  BRA.U !UP0, `(.L_x_115) ;  /* 0x0000000508507547 */ /* 0x000fee000b800000 */
[----:B------:R-:W0:Y:S01]  /*5aa0*/  LDC R7, c[0x0][0x3b0] ;  /* 0x0000ec00ff077b82 */ /* 0x000e220000000800 */
[----:B------:R-:W-:Y:S01]  /*5ab0*/  ULOP3.LUT UR4, UR5, 0x7ffffff8, URZ, 0xc0, !UPT ;  /* 0x7ffffff805047892 */ /* 0x000fe2000f8ec0ff */
[----:B----4-:R-:W-:Y:S01]  /*5ac0*/  IMAD.MOV.U32 R9, RZ, RZ, R6 ;  /* 0x000000ffff097224 */ /* 0x010fe200078e0006 */
[----:B------:R-:W-:Y:S01]  /*5ad0*/  CS2R R10, SRZ ;  /* 0x00000000000a7805 */ /* 0x000fe2000001ff00 */
[--C-:B------:R-:W-:Y:S01]  /*5ae0*/  IMAD.MOV.U32 R8, RZ, RZ, R2.reuse ;  /* 0x000000ffff087224 */ /* 0x100fe200078e0002 */
[----:B------:R-:W1:Y:S01]  /*5af0*/  LDCU.64 UR10, c[0x0][0x390] ;  /* 0x00007200ff0a77ac */ /* 0x000e620008000a00 */
[----:B------:R-:W-:Y:S01]  /*5b00*/  UIADD3 UR6, UPT, UPT, -UR4, URZ, URZ ;  /* 0x000000ff04067290 */ /* 0x000fe2000fffe1ff */
[----:B0-----:R-:W-:Y:S01]  /*5b10*/  IMAD.IADD R46, R2, 0x1, R7 ;  /* 0x00000001022e7824 */ /* 0x001fe200078e0207 */
[C---:B------:R-:W-:Y:S01]  /*5b20*/  LEA R5, R7.reuse, R2, 0x1 ;  /* 0x0000000207057211 */ /* 0x040fe200078e08ff */
[C-C-:B------:R-:W-:Y:S02]  /*5b30*/  IMAD R48, R7.reuse, 0x3, R2.reuse ;  /* 0x0000000307307824 */ /* 0x140fe400078e0202 */
[----:B------:R-:W-:-:S02]  /*5b40*/  IMAD R50, R7, 0x4, R2 ;  /* 0x0000000407327824 */ /* 0x000fc400078e0202 */
[C-C-:B------:R-:W-:Y:S02]  /*5b50*/  IMAD R52, R7.reuse, 0x5, R2.reuse ;  /* 0x0000000507347824 */ /* 0x140fe400078e0202 */
[C-C-:B------:R-:W-:Y:S02]  /*5b60*/  IMAD R47, R7.reuse, 0x6, R2.reuse ;  /* 0x00000006072f7824 */ /* 0x140fe400078e0202 */
[----:B-1----:R-:W-:-:S07]  /*5b70*/  IMAD R49, R7, 0x7, R2 ;  /* 0x0000000707317824 */ /* 0x002fce00078e0202 */
.L_x_116:
[----:B------:R-:W0:Y:S01]  /*5b80*/  LDC.64 R44, c[0x0][0x3a0] ;  /* 0x0000e800ff2c7b82 */ /* 0x000e220000000a00 */
[-C--:B------:R-:W-:Y:S02]  /*5b90*/  IADD3 R12, P0, PT, R8, R3.reuse, RZ ;  /* 0x00000003080c7210 */ /* 0x080fe40007f1e0ff */
[----:B------:R-:W-:Y:S02]  /*5ba0*/  IADD3 R16, P1, PT, R46, R3, RZ ;  /* 0x000000032e107210 */ /* 0x000fe40007f3e0ff */
[-C--:B------:R-:W-:Y:S02]  /*5bb0*/  LEA.HI.X.SX32 R13, R8, R4.reuse, 0x1, P0 ;  /* 0x00000004080d7211 */ /* 0x080fe400000f0eff */
[----:B------:R-:W-:Y:S02]  /*5bc0*/  LEA R14, P0, R12, UR10, 0x3 ;  /* 0x0000000a0c0e7c11 */ /* 0x000fe4000f8018ff */
[----:B------:R-:W-:Y:S02]  /*5bd0*/  LEA.HI.X.SX32 R17, R46, R4, 0x1, P1 ;  /* 0x000000042e117211 */ /* 0x000fe400008f0eff */
[----:B------:R-:W-:-:S02]  /*5be0*/  LEA.HI.X R15, R12, UR11, R13, 0x3, P0 ;  /* 0x0000000b0c0f7c11 */ /* 0x000fc400080f1c0d */
[----:B------:R-:W-:Y:S02]  /*5bf0*/  LEA R18, P0, R16, UR10, 0x3 ;  /* 0x0000000a10127c11 */ /* 0x000fe4000f8018ff */
[-C--:B------:R-:W-:Y:S02]  /*5c00*/  IADD3 R23, P2, PT, R5, R3.reuse, RZ ;  /* 0x0000000305177210 */ /* 0x080fe40007f5e0ff */
[----:B------:R-:W2:Y:S01]  /*5c10*/  LDG.E.64 R14, desc[UR8][R14.64] ;  /* 0x000000080e0e7981 */ /* 0x000ea2000c1e1b00 */
[----:B------:R-:W-:Y:S01]  /*5c20*/  IADD3 R20, P3, PT, R48, R3, RZ ;  /* 0x0000000330147210 */ /* 0x000fe20007f7e0ff */
[----:B0-----:R-:W-:Y:S01]  /*5c30*/  IMAD.WIDE R44, R9, 0x8, R44 ;  /* 0x00000008092c7825 */ /* 0x001fe200078e022c */
[----:B------:R-:W-:-:S04]  /*5c40*/  LEA.HI.X R19, R16, UR11, R17, 0x3, P0 ;  /* 0x0000000b10137c11 */ /* 0x000fc800080f1c11 */
[----:B------:R-:W2:Y:S01]  /*5c50*/  LDG.E.64 R12, desc[UR8][R44.64] ;  /* 0x000000082c0c7981 */ /* 0x000ea2000c1e1b00 */
[-C--:B------:R-:W-:Y:S02]  /*5c60*/  LEA.HI.X.SX32 R24, R5, R4.reuse, 0x1, P2 ;  /* 0x0000000405187211 */ /* 0x080fe400010f0eff */
[----:B------:R-:W-:Y:S01]  /*5c70*/  LEA R22, P0, R23, UR10, 0x3 ;  /* 0x0000000a17167c11 */ /* 0x000fe2000f8018ff */
[----:B------:R-:W3:Y:S01]  /*5c80*/  LDG.E.64 R16, desc[UR8][R44.64+0x8] ;  /* 0x000008082c107981 */ /* 0x000ee2000c1e1b00 */
[----:B------:R-:W-:-:S03]  /*5c90*/  LEA.HI.X.SX32 R21, R48, R4, 0x1, P3 ;  /* 0x0000000430157211 */ /* 0x000fc600018f0eff */
[----:B------:R-:W3:Y:S01]  /*5ca0*/  LDG.E.64 R18, desc[UR8][R18.64] ;  /* 0x0000000812127981 */ /* 0x000ee2000c1e1b00 */
[----:B------:R-:W-:Y:S02]  /*5cb0*/  LEA.HI.X R23, R23, UR11, R24, 0x3, P0 ;  /* 0x0000000b17177c11 */ /* 0x000fe400080f1c18 */
[----:B------:R-:W-:Y:S01]  /*5cc0*/  LEA R26, P1, R20, UR10, 0x3 ;  /* 0x0000000a141a7c11 */ /* 0x000fe2000f8218ff */
[----:B------:R-:W4:Y:S01]  /*5cd0*/  LDG.E.64 R24, desc[UR8][R44.64+0x18] ;  /* 0x000018082c187981 */ /* 0x000f22000c1e1b00 */
[----:B------:R-:W-:Y:S02]  /*5ce0*/  IADD3 R31, P0, PT, R50, R3, RZ ;  /* 0x00000003321f7210 */ /* 0x000fe40007f1e0ff */
[----:B------:R-:W-:Y:S01]  /*5cf0*/  LEA.HI.X R27, R20, UR11, R21, 0x3, P1 ;  /* 0x0000000b141b7c11 */ /* 0x000fe200088f1c15 */
[----:B------:R-:W5:Y:S04]  /*5d00*/  LDG.E.64 R22, desc[UR8][R22.64] ;  /* 0x0000000816167981 */ /* 0x000f68000c1e1b00 */
[----:B------:R-:W5:Y:S01]  /*5d10*/  LDG.E.64 R20, desc[UR8][R44.64+0x10] ;  /* 0x000010082c147981 */ /* 0x000f62000c1e1b00 */
[----:B------:R-:W-:-:S02]  /*5d20*/  LEA.HI.X.SX32 R36, R50, R4, 0x1, P0 ;  /* 0x0000000432247211 */ /* 0x000fc400000f0eff */
[CC--:B------:R-:W-:Y:S01]  /*5d30*/  IADD3 R28, P1, PT, R52.reuse, R3.reuse, RZ ;  /* 0x00000003341c7210 */ /* 0x0c0fe20007f3e0ff */
[----:B------:R-:W4:Y:S01]  /*5d40*/  LDG.E.64 R26, desc[UR8][R26.64] ;  /* 0x000000081a1a7981 */ /* 0x000f22000c1e1b00 */
[C---:B------:R-:W-:Y:S02]  /*5d50*/  LEA R30, P0, R31.reuse, UR10, 0x3 ;  /* 0x0000000a1f1e7c11 */ /* 0x040fe4000f8018ff */
[----:B------:R-:W-:Y:S01]  /*5d60*/  LEA.HI.X.SX32 R29, R52, R4, 0x1, P1 ;  /* 0x00000004341d7211 */ /* 0x000fe200008f0eff */
[----:B------:R-:W4:Y:S01]  /*5d70*/  LDG.E.64 R42, desc[UR8][R44.64+0x38] ;  /* 0x000038082c2a7981 */ /* 0x000f22000c1e1b00 */
[----:B------:R-:W-:Y:S02]  /*5d80*/  LEA.HI.X R31, R31, UR11, R36, 0x3, P0 ;  /* 0x0000000b1f1f7c11 */ /* 0x000fe400080f1c24 */
[----:B------:R-:W-:Y:S02]  /*5d90*/  LEA R32, P1, R28, UR10, 0x3 ;  /* 0x0000000a1c207c11 */ /* 0x000fe4000f8218ff */
[----:B------:R-:W-:-:S02]  /*5da0*/  IADD3 R34, P2, PT, R47, R3, RZ ;  /* 0x000000032f227210 */ /* 0x000fc40007f5e0ff */
[----:B------:R-:W-:Y:S01]  /*5db0*/  LEA.HI.X R33, R28, UR11, R29, 0x3, P1 ;  /* 0x0000000b1c217c11 */ /* 0x000fe200088f1c1d */
[----:B------:R-:W4:Y:S01]  /*5dc0*/  LDG.E.64 R30, desc[UR8][R30.64] ;  /* 0x000000081e1e7981 */ /* 0x000f22000c1e1b00 */
[----:B------:R-:W-:-:S03]  /*5dd0*/  LEA.HI.X.SX32 R35, R47, R4, 0x1, P2 ;  /* 0x000000042f237211 */ /* 0x000fc600010f0eff */
[----:B------:R-:W4:Y:S01]  /*5de0*/  LDG.E.64 R28, desc[UR8][R44.64+0x20] ;  /* 0x000020082c1c7981 */ /* 0x000f22000c1e1b00 */
[C---:B------:R-:W-:Y:S02]  /*5df0*/  LEA R38, P0, R34.reuse, UR10, 0x3 ;  /* 0x0000000a22267c11 */ /* 0x040fe4000f8018ff */
[----:B------:R-:W-:Y:S01]  /*5e00*/  IADD3 R37, P1, PT, R49, R3, RZ ;  /* 0x0000000331257210 */ /* 0x000fe20007f3e0ff */
[----:B------:R-:W4:Y:S01]  /*5e10*/  LDG.E.64 R32, desc[UR8][R32.64] ;  /* 0x0000000820207981 */ /* 0x000f22000c1e1b00 */
[----:B------:R-:W-:-:S03]  /*5e20*/  LEA.HI.X R39, R34, UR11, R35, 0x3, P0 ;  /* 0x0000000b22277c11 */ /* 0x000fc600080f1c23 */
[----:B------:R-:W4:Y:S01]  /*5e30*/  LDG.E.64 R34, desc[UR8][R44.64+0x28] ;  /* 0x000028082c227981 */ /* 0x000f22000c1e1b00 */
[----:B------:R-:W-:Y:S02]  /*5e40*/  LEA.HI.X.SX32 R40, R49, R4, 0x1, P1 ;  /* 0x0000000431287211 */ /* 0x000fe400008f0eff */
[C---:B------:R-:W-:Y:S01]  /*5e50*/  LEA R36, P0, R37.reuse, UR10, 0x3 ;  /* 0x0000000a25247c11 */ /* 0x040fe2000f8018ff */
[----:B------:R-:W4:Y:S03]  /*5e60*/  LDG.E.64 R38, desc[UR8][R38.64] ;  /* 0x0000000826267981 */ /* 0x000f26000c1e1b00 */
[----:B------:R-:W-:Y:S02]  /*5e70*/  LEA.HI.X R37, R37, UR11, R40, 0x3, P0 ;  /* 0x0000000b25257c11 */ /* 0x000fe400080f1c28 */
[----:B------:R-:W4:Y:S04]  /*5e80*/  LDG.E.64 R40, desc[UR8][R44.64+0x30] ;  /* 0x000030082c287981 */ /* 0x000f28000c1e1b00 */
[----:B------:R-:W4:Y:S01]  /*5e90*/  LDG.E.64 R36, desc[UR8][R36.64] ;  /* 0x0000000824247981 */ /* 0x000f22000c1e1b00 */
[----:B------:R-:W-:-:S04]  /*5ea0*/  UIADD3 UR6, UPT, UPT, UR6, 0x8, URZ ;  /* 0x0000000806067890 */ /* 0x000fc8000fffe0ff */
[----:B------:R-:W-:Y:S01]  /*5eb0*/  UISETP.NE.AND UP0, UPT, UR6, URZ, UPT ;  /* 0x000000ff0600728c */ /* 0x000fe2000bf05270 */
[C---:B------:R-:W-:Y:S02]  /*5ec0*/  IMAD R46, R7.reuse, 0x8, R46 ;  /* 0x00000008072e7824 */ /* 0x040fe400078e022e */
[C---:B------:R-:W-:Y:S02]  /*5ed0*/  IMAD R5, R7.reuse, 0x8, R5 ;  /* 0x0000000807057824 */ /* 0x040fe400078e0205 */
[C---:B------:R-:W-:Y:S02]  /*5ee0*/  IMAD R48, R7.reuse, 0x8, R48 ;  /* 0x0000000807307824 */ /* 0x040fe400078e0230 */
[C---:B------:R-:W-:Y:S02]  /*5ef0*/  IMAD R50, R7.reuse, 0x8, R50 ;  /* 0x0000000807327824 */ /* 0x040fe400078e0232 */
[C---:B------:R-:W-:Y:S02]  /*5f00*/  IMAD R52, R7.reuse, 0x8, R52 ;  /* 0x0000000807347824 */ /* 0x040fe400078e0234 */
[----:B------:R-:W-:-:S02]  /*5f10*/  IMAD R47, R7, 0x8, R47 ;  /* 0x00000008072f7824 */ /* 0x000fc400078e022f */
[C---:B------:R-:W-:Y:S02]  /*5f20*/  IMAD R49, R7.reuse, 0x8, R49 ;  /* 0x0000000807317824 */ /* 0x040fe400078e0231 */
[----:B------:R-:W-:Y:S02]  /*5f30*/  IMAD R8, R7, 0x8, R8 ;  /* 0x0000000807087824 */ /* 0x000fe400078e0208 */
[----:B------:R-:W-:Y:S01]  /*5f40*/  VIADD R9, R9, 0x8 ;  /* 0x0000000809097836 */ /* 0x000fe20000000000 */
[----:B--2---:R-:W-:-:S08]  /*5f50*/  DFMA R12, R12, R14, R10 ;  /* 0x0000000e0c0c722b */ /* 0x004fd0000000000a */
[----:B---3--:R-:W-:-:S08]  /*5f60*/  DFMA R12, R16, R18, R12 ;  /* 0x00000012100c722b */ /* 0x008fd0000000000c */
[----:B-----5:R-:W-:-:S08]  /*5f70*/  DFMA R12, R20, R22, R12 ;  /* 0x00000016140c722b */ /* 0x020fd0000000000c */
[----:B----4-:R-:W-:-:S08]  /*5f80*/  DFMA R12, R24, R26, R12 ;  /* 0x0000001a180c722b */ /* 0x010fd0000000000c */
[----:B------:R-:W-:-:S08]  /*5f90*/  DFMA R12, R28, R30, R12 ;  /* 0x0000001e1c0c722b */ /* 0x000fd0000000000c */
[----:B------:R-:W-:-:S08]  /*5fa0*/  DFMA R12, R34, R32, R12 ;  /* 0x00000020220c722b */ /* 0x000fd0000000000c */
[----:B------:R-:W-:-:S08]  /*5fb0*/  DFMA R12, R40, R38, R12 ;  /* 0x00000026280c722b */ /* 0x000fd0000000000c */
[----:B------:R-:W-:Y:S01]  /*5fc0*/  DFMA R10, R42, R36, R12 ;  /* 0x000000242a0a722b */ /* 0x000fe2000000000c */
[----:B------:R-:W-:Y:S10]  /*5fd0*/  BRA.U UP0, `(.L_x_116) ;  /* 0xfffffff900e87547 */ /* 0x000ff4000b83ffff */
.L_x_115:
[----:B------:R-:W-:-:S09]  /*5fe0*/  UISETP.NE.AND UP0, UPT, UR7, URZ, UPT ;  /* 0x000000ff0700728c */ /* 0x000fd2000bf05270 */
[----:B------:R-:W-:Y:S05]  /*5ff0*/  BRA.U !UP0, `(.L_x_114) ;  /* 0x00000005084c7547 */ /* 0x000fea000b800000 */
[----:B------:R-:W-:Y:S02]  /*6000*/  UISETP.GE.U32.AND UP0, UPT, UR7, 0x4, UPT ;  /* 0x000000040700788c */ /* 0x000fe4000bf06070 */
[----:B------:R-:W-:-:S04]  /*6010*/  ULOP3.LUT UR6, UR5, 0x3, URZ, 0xc0, !UPT ;  /* 0x0000000305067892 */ /* 0x000fc8000f8ec0ff */
[----:B------:R-:W-:-:S03]  /*6020*/  UISETP.NE.AND UP1, UPT, UR6, URZ, UPT ;  /* 0x000000ff0600728c */ /* 0x000fc6000bf25270 */
[----:B------:R-:W-:Y:S08]  /*6030*/  BRA.U !UP0, `(.L_x_117) ;  /* 0x0000000108987547 */ /* 0x000ff0000b800000 */
[----:B------:R-:W0:Y:S01]  /*6040*/  LDC R22, c[0x0][0x3b0] ;  /* 0x0000ec00ff167b82 */ /* 0x000e220000000800 */
[----:B------:R-:W1:Y:S01]  /*6050*/  LDCU.64 UR10, c[0x0][0x390] ;  /* 0x00007200ff0a77ac */ /* 0x000e620008000a00 */
[----:B------:R-:W-:-:S06]  /*6060*/  IADD3 R5, PT, PT, R6, UR4, RZ ;  /* 0x0000000406057c10 */ /* 0x000fcc000fffe0ff */
[----:B----4-:R-:W2:Y:S01]  /*6070*/  LDC.64 R12, c[0x0][0x3a0] ;  /* 0x0000e800ff0c7b82 */ /* 0x010ea20000000a00 */
[----:B0-----:R-:W-:-:S05]  /*6080*/  IMAD R7, R22, UR4, R2 ;  /* 0x0000000416077c24 */ /* 0x001fca000f8e0202 */
[----:B------:R-:W-:Y:S01]  /*6090*/  IADD3 R8, P0, PT, R7, R3, RZ ;  /* 0x0000000307087210 */ /* 0x000fe20007f1e0ff */
[----:B--2---:R-:W-:-:S04]  /*60a0*/  IMAD.WIDE R12, R5, 0x8, R12 ;  /* 0x00000008050c7825 */ /* 0x004fc800078e020c */
[C-C-:B------:R-:W-:Y:S01]  /*60b0*/  IMAD.IADD R5, R7.reuse, 0x1, R22.reuse ;  /* 0x0000000107057824 */ /* 0x140fe200078e0216 */
[-C--:B------:R-:W-:Y:S02]  /*60c0*/  LEA.HI.X.SX32 R7, R7, R4.reuse, 0x1, P0 ;  /* 0x0000000407077211 */ /* 0x080fe400000f0eff */
[C---:B-1----:R-:W-:Y:S02]  /*60d0*/  LEA R14, P0, R8.reuse, UR10, 0x3 ;  /* 0x0000000a080e7c11 */ /* 0x042fe4000f8018ff */
[C---:B------:R-:W-:Y:S02]  /*60e0*/  IADD3 R16, P1, PT, R5.reuse, R3, RZ ;  /* 0x0000000305107210 */ /* 0x040fe40007f3e0ff */
[----:B------:R-:W-:Y:S01]  /*60f0*/  LEA.HI.X R15, R8, UR11, R7, 0x3, P0 ;  /* 0x0000000b080f7c11 */ /* 0x000fe200080f1c07 */
[C---:B------:R-:W-:Y:S01]  /*6100*/  IMAD.IADD R7, R5.reuse, 0x1, R22 ;  /* 0x0000000105077824 */ /* 0x040fe200078e0216 */
[----:B------:R-:W-:Y:S01]  /*6110*/  LEA.HI.X.SX32 R5, R5, R4, 0x1, P1 ;  /* 0x0000000405057211 */ /* 0x000fe200008f0eff */
[----:B------:R-:W2:Y:S01]  /*6120*/  LDG.E.64 R8, desc[UR8][R12.64] ;  /* 0x000000080c087981 */ /* 0x000ea2000c1e1b00 */
[----:B------:R-:W-:-:S03]  /*6130*/  LEA R18, P0, R16, UR10, 0x3 ;  /* 0x0000000a10127c11 */ /* 0x000fc6000f8018ff */
[----:B------:R-:W2:Y:S01]  /*6140*/  LDG.E.64 R14, desc[UR8][R14.64] ;  /* 0x000000080e0e7981 */ /* 0x000ea2000c1e1b00 */
[C---:B------:R-:W-:Y:S02]  /*6150*/  IADD3 R20, P1, PT, R7.reuse, R3, RZ ;  /* 0x0000000307147210 */ /* 0x040fe40007f3e0ff */
[----:B------:R-:W-:Y:S01]  /*6160*/  LEA.HI.X R19, R16, UR11, R5, 0x3, P0 ;  /* 0x0000000b10137c11 */ /* 0x000fe200080f1c05 */
[C---:B------:R-:W-:Y:S01]  /*6170*/  IMAD.IADD R5, R7.reuse, 0x1, R22 ;  /* 0x0000000107057824 */ /* 0x040fe200078e0216 */
[----:B------:R-:W-:Y:S01]  /*6180*/  LEA.HI.X.SX32 R21, R7, R4, 0x1, P1 ;  /* 0x0000000407157211 */ /* 0x000fe200008f0eff */
[----:B------:R-:W3:Y:S01]  /*6190*/  LDG.E.64 R16, desc[UR8][R12.64+0x8] ;  /* 0x000008080c107981 */ /* 0x000ee2000c1e1b00 */
[----:B------:R-:W-:-:S03]  /*61a0*/  LEA R22, P0, R20, UR10, 0x3 ;  /* 0x0000000a14167c11 */ /* 0x000fc6000f8018ff */
[----:B------:R-:W3:Y:S01]  /*61b0*/  LDG.E.64 R18, desc[UR8][R18.64] ;  /* 0x0000000812127981 */ /* 0x000ee2000c1e1b00 */
[C---:B------:R-:W-:Y:S02]  /*61c0*/  IADD3 R7, P1, PT, R5.reuse, R3, RZ ;  /* 0x0000000305077210 */ /* 0x040fe40007f3e0ff */
[----:B------:R-:W-:Y:S02]  /*61d0*/  LEA.HI.X R23, R20, UR11, R21, 0x3, P0 ;  /* 0x0000000b14177c11 */ /* 0x000fe400080f1c15 */
[----:B------:R-:W-:Y:S01]  /*61e0*/  LEA.HI.X.SX32 R24, R5, R4, 0x1, P1 ;  /* 0x0000000405187211 */ /* 0x000fe200008f0eff */
[----:B------:R-:W4:Y:S01]  /*61f0*/  LDG.E.64 R20, desc[UR8][R12.64+0x10] ;  /* 0x000010080c147981 */ /* 0x000f22000c1e1b00 */
[----:B------:R-:W-:-:S03]  /*6200*/  LEA R26, P0, R7, UR10, 0x3 ;  /* 0x0000000a071a7c11 */ /* 0x000fc6000f8018ff */
[----:B------:R-:W4:Y:S01]  /*6210*/  LDG.E.64 R22, desc[UR8][R22.64] ;  /* 0x0000000816167981 */ /* 0x000f22000c1e1b00 */
[----:B------:R-:W-:-:S03]  /*6220*/  LEA.HI.X R27, R7, UR11, R24, 0x3, P0 ;  /* 0x0000000b071b7c11 */ /* 0x000fc600080f1c18 */
[----:B------:R-:W5:Y:S04]  /*6230*/  LDG.E.64 R24, desc[UR8][R12.64+0x18] ;  /* 0x000018080c187981 */ /* 0x000f68000c1e1b00 */
[----:B------:R-:W5:Y:S01]  /*6240*/  LDG.E.64 R26, desc[UR8][R26.64] ;  /* 0x000000081a1a7981 */ /* 0x000f62000c1e1b00 */
[----:B------:R-:W-:Y:S01]  /*6250*/  UIADD3 UR4, UPT, UPT, UR4, 0x4, URZ ;  /* 0x0000000404047890 */ /* 0x000fe2000fffe0ff */
[----:B--2---:R-:W-:-:S08]  /*6260*/  DFMA R8, R8, R14, R10 ;  /* 0x0000000e0808722b */ /* 0x004fd0000000000a */
[----:B---3--:R-:W-:-:S08]  /*6270*/  DFMA R8, R16, R18, R8 ;  /* 0x000000121008722b */ /* 0x008fd00000000008 */
[----:B----4-:R-:W-:-:S08]  /*6280*/  DFMA R8, R20, R22, R8 ;  /* 0x000000161408722b */ /* 0x010fd00000000008 */
[----:B-----5:R-:W-:-:S11]  /*6290*/  DFMA R10, R24, R26, R8 ;  /* 0x0000001a180a722b */ /* 0x020fd60000000008 */
.L_x_117:
[----:B------:R-:W-:Y:S05]  /*62a0*/  BRA.U !UP1, `(.L_x_114) ;  /* 0x0000000109a07547 */ /* 0x000fea000b800000 */
[----:B------:R-:W-:Y:S02]  /*62b0*/  UISETP.NE.AND UP0, UPT, UR6, 0x1, UPT ;  /* 0x000000010600788c */ /* 0x000fe4000bf05270 */
[----:B------:R-:W-:-:S04]  /*62c0*/  ULOP3.LUT UR5, UR5, 0x1, URZ, 0xc0, !UPT ;  /* 0x0000000105057892 */ /* 0x000fc8000f8ec0ff */
[----:B------:R-:W-:-:S03]  /*62d0*/  UISETP.NE.U32.AND UP1, UPT, UR5, 0x1, UPT ;  /* 0x000000010500788c */ /* 0x000fc6000bf25070 */
[----:B------:R-:W-:Y:S08]  /*62e0*/  BRA.U !UP0, `(.L_x_118) ;  /* 0x0000000108587547 */ /* 0x000ff0000b800000 */
[----:B------:R-:W0:Y:S01]  /*62f0*/  LDC R7, c[0x0][0x3b0] ;  /* 0x0000ec00ff077b82 */ /* 0x000e220000000800 */
[----:B------:R-:W1:Y:S01]  /*6300*/  LDCU.64 UR6, c[0x0][0x390] ;  /* 0x00007200ff0677ac */ /* 0x000e620008000a00 */
[----:B------:R-:W-:-:S06]  /*6310*/  VIADD R5, R6, UR4 ;  /* 0x0000000406057c36 */ /* 0x000fcc0008000000 */
[----:B----4-:R-:W2:Y:S01]  /*6320*/  LDC.64 R8, c[0x0][0x3a0] ;  /* 0x0000e800ff087b82 */ /* 0x010ea20000000a00 */
[----:B0-----:R-:W-:-:S04]  /*6330*/  IMAD R12, R7, UR4, R2 ;  /* 0x00000004070c7c24 */ /* 0x001fc8000f8e0202 */
[C---:B------:R-:W-:Y:S01]  /*6340*/  IMAD.IADD R7, R12.reuse, 0x1, R7 ;  /* 0x000000010c077824 */ /* 0x040fe200078e0207 */
[----:B------:R-:W-:Y:S01]  /*6350*/  IADD3 R13, P0, PT, R12, R3, RZ ;  /* 0x000000030c0d7210 */ /* 0x000fe20007f1e0ff */
[----:B--2---:R-:W-:-:S03]  /*6360*/  IMAD.WIDE R8, R5, 0x8, R8 ;  /* 0x0000000805087825 */ /* 0x004fc600078e0208 */
[-C--:B------:R-:W-:Y:S02]  /*6370*/  LEA.HI.X.SX32 R12, R12, R4.reuse, 0x1, P0 ;  /* 0x000000040c0c7211 */ /* 0x080fe400000f0eff */
[----:B-1----:R-:W-:Y:S02]  /*6380*/  LEA R14, P0, R13, UR6, 0x3 ;  /* 0x000000060d0e7c11 */ /* 0x002fe4000f8018ff */
[----:B------:R-:W-:Y:S02]  /*6390*/  IADD3 R5, P1, PT, R7, R3, RZ ;  /* 0x0000000307057210 */ /* 0x000fe40007f3e0ff */
[----:B------:R-:W-:Y:S02]  /*63a0*/  LEA.HI.X R15, R13, UR7, R12, 0x3, P0 ;  /* 0x000000070d0f7c11 */ /* 0x000fe400080f1c0c */
[----:B------:R-:W-:Y:S01]  /*63b0*/  LEA.HI.X.SX32 R16, R7, R4, 0x1, P1 ;  /* 0x0000000407107211 */ /* 0x000fe200008f0eff */
[----:B------:R-:W2:Y:S01]  /*63c0*/  LDG.E.64 R12, desc[UR8][R8.64] ;  /* 0x00000008080c7981 */ /* 0x000ea2000c1e1b00 */
[----:B------:R-:W-:-:S03]  /*63d0*/  LEA R18, P0, R5, UR6, 0x3 ;  /* 0x0000000605127c11 */ /* 0x000fc6000f8018ff */
[----:B------:R-:W2:Y:S01]  /*63e0*/  LDG.E.64 R14, desc[UR8][R14.64] ;  /* 0x000000080e0e7981 */ /* 0x000ea2000c1e1b00 */
[----:B------:R-:W-:-:S03]  /*63f0*/  LEA.HI.X R19, R5, UR7, R16, 0x3, P0 ;  /* 0x0000000705137c11 */ /* 0x000fc600080f1c10 */
[----:B------:R-:W3:Y:S04]  /*6400*/  LDG.E.64 R16, desc[UR8][R8.64+0x8] ;  /* 0x0000080808107981 */ /* 0x000ee8000c1e1b00 */
[----:B------:R-:W3:Y:S01]  /*6410*/  LDG.E.64 R18, desc[UR8][R18.64] ;  /* 0x0000000812127981 */ /* 0x000ee2000c1e1b00 */
[----:B------:R-:W-:Y:S01]  /*6420*/  UIADD3 UR4, UPT, UPT, UR4, 0x2, URZ ;  /* 0x0000000204047890 */ /* 0x000fe2000fffe0ff */
[----:B--2---:R-:W-:-:S08]  /*6430*/  DFMA R10, R12, R14, R10 ;  /* 0x0000000e0c0a722b */ /* 0x004fd0000000000a */
[----:B---3--:R-:W-:-:S11]  /*6440*/  DFMA R10, R16, R18, R10 ;  /* 0x00000012100a722b */ /* 0x008fd6000000000a */
.L_x_118:
[----:B------:R-:W-:Y:S05]  /*6450*/  BRA.U UP1, `(.L_x_114) ;  /* 0x0000000101347547 */ /* 0x000fea000b800000 */
[----:B------:R-:W0:Y:S01]  /*6460*/  LDC R5, c[0x0][0x3b0] ;  /* 0x0000ec00ff057b82 */ /* 0x000e220000000800 */
[----:B------:R-:W1:Y:S01]  /*6470*/  LDCU.64 UR6, c[0x0][0x390] ;  /* 0x00007200ff0677ac */ /* 0x000e620008000a00 */
[----:B------:R-:W-:-:S06]  /*6480*/  VIADD R7, R6, UR4 ;  /* 0x0000000406077c36 */ /* 0x000fcc0008000000 */
[----:B----4-:R-:W2:Y:S01]  /*6490*/  LDC.64 R12, c[0x0][0x3a0] ;  /* 0x0000e800ff0c7b82 */ /* 0x010ea20000000a00 */
[----:B0-----:R-:W-:-:S05]  /*64a0*/  IMAD R5, R5, UR4, R2 ;  /* 0x0000000405057c24 */ /* 0x001fca000f8e0202 */
[----:B------:R-:W-:Y:S01]  /*64b0*/  IADD3 R9, P0, PT, R5, R3, RZ ;  /* 0x0000000305097210 */ /* 0x000fe20007f1e0ff */
[----:B--2---:R-:W-:-:S03]  /*64c0*/  IMAD.WIDE R6, R7, 0x8, R12 ;  /* 0x0000000807067825 */ /* 0x004fc600078e020c */
[----:B------:R-:W-:Y:S02]  /*64d0*/  LEA.HI.X.SX32 R14, R5, R4, 0x1, P0 ;  /* 0x00000004050e7211 */ /* 0x000fe400000f0eff */
[C---:B-1----:R-:W-:Y:S01]  /*64e0*/  LEA R8, P0, R9.reuse, UR6, 0x3 ;  /* 0x0000000609087c11 */ /* 0x042fe2000f8018ff */
[----:B------:R-:W2:Y:S03]  /*64f0*/  LDG.E.64 R6, desc[UR8][R6.64] ;  /* 0x0000000806067981 */ /* 0x000ea6000c1e1b00 */
[----:B------:R-:W-:-:S06]  /*6500*/  LEA.HI.X R9, R9, UR7, R14, 0x3, P0 ;  /* 0x0000000709097c11 */ /* 0x000fcc00080f1c0e */
[----:B------:R-:W2:Y:S02]  /*6510*/  LDG.E.64 R8, desc[UR8][R8.64] ;  /* 0x0000000808087981 */ /* 0x000ea4000c1e1b00 */
[----:B--2---:R-:W-:-:S11]  /*6520*/  DFMA R10, R6, R8, R10 ;  /* 0x00000008060a722b */ /* 0x004fd6000000000a */
.L_x_114:
[----:B------:R-:W0:Y:S01]  /*6530*/  LDCU UR6, c[0x0][0x3b0] ;  /* 0x00007600ff0677ac */ /* 0x000e220008000800 */
[----:B------:R-:W1:Y:S01]  /*6540*/  LDCU.64 UR4, c[0x0][0x398] ;  /* 0x00007300ff0477ac */ /* 0x000e620008000a00 */
[----:B0-----:R-:W-:-:S05]  /*6550*/  IMAD R0, R0, UR6, R2 ;  /* 0x0000000600007c24 */ /* 0x001fca000f8e0202 */
[----:B------:R-:W-:-:S04]  /*6560*/  IADD3 R3, P0, PT, R0, R3, RZ ;  /* 0x0000000300037210 */ /* 0x000fc80007f1e0ff */
[----:B------:R-:W-:Y:S02]  /*6570*/  LEA.HI.X.SX32 R0, R0, R4, 0x1, P0 ;  /* 0x0000000400007211 */ /* 0x000fe400000f0eff */
[----:B-1----:R-:W-:-:S04]  /*6580*/  LEA R2, P0, R3, UR4, 0x3 ;  /* 0x0000000403027c11 */ /* 0x002fc8000f8018ff */
[----:B------:R-:W-:-:S05]  /*6590*/  LEA.HI.X R3, R3, UR5, R0, 0x3, P0 ;  /* 0x0000000503037c11 */ /* 0x000fca00080f1c00 */
[----:B------:R-:W-:Y:S01]  /*65a0*/  STG.E.64 desc[UR8][R2.64], R10 ;  /* 0x0000000a02007986 */ /* 0x000fe2000c101b08 */
[----:B------:R-:W-:Y:S05]  /*65b0*/  EXIT ;  /* 0x000000000000794d */ /* 0x000fea0003800000 */
        .weak           $__internal_0_$__cuda_sm20_div_rn_f64_full
        .type           $__internal_0_$__cuda_sm20_div_rn_f64_full,@function
        .size           $__internal_0_$__cuda_sm20_div_rn_f64_full,($__internal_1_$__cuda_sm20_dsqrt_rn_f64_mediumpath_v1 - $__internal_0_$__cuda_sm20_div_rn_f64_full)
$__internal_0_$__cuda_sm20_div_rn_f64_full:
[C---:B------:R-:W-:Y:S01]  /*65c0*/  FSETP.GEU.AND P0, PT, |R11|.reuse, 1.469367938527859385e-39, PT ;  /* 0x001000000b00780b */ /* 0x040fe20003f0e200 */
[----:B------:R-:W-:Y:S01]  /*65d0*/  IMAD.MOV.U32 R24, RZ, RZ, 0x1 ;  /* 0x00000001ff187424 */ /* 0x000fe200078e00ff */
[----:B------:R-:W-:Y:S01]  /*65e0*/  LOP3.LUT R8, R11, 0x800fffff, RZ, 0xc0, !PT ;  /* 0x800fffff0b087812 */ /* 0x000fe200078ec0ff */
[----:B------:R-:W-:Y:S01]  /*65f0*/  IMAD.MOV.U32 R31, RZ, RZ, 0x1ca00000 ;  /* 0x1ca00000ff1f7424 */ /* 0x000fe200078e00ff */
[C---:B------:R-:W-:Y:S01]  /*6600*/  FSETP.GEU.AND P3, PT, |R21|.reuse, 1.469367938527859385e-39, PT ;  /* 0x001000001500780b */ /* 0x040fe20003f6e200 */
[----:B------:R-:W-:Y:S01]  /*6610*/  BSSY.RECONVERGENT B1, `(.L_x_119) ;  /* 0x0000052000017945 */ /* 0x000fe20003800200 */
[----:B------:R-:W-:Y:S01]  /*6620*/  LOP3.LUT R9, R8, 0x3ff00000, RZ, 0xfc, !PT ;  /* 0x3ff0000008097812 */ /* 0x000fe200078efcff */
[----:B------:R-:W-:Y:S01]  /*6630*/  IMAD.MOV.U32 R8, RZ, RZ, R10 ;  /* 0x000000ffff087224 */ /* 0x000fe200078e000a */
[----:B------:R-:W-:Y:S02]  /*6640*/  LOP3.LUT R32, R21, 0x7ff00000, RZ, 0xc0, !PT ;  /* 0x7ff0000015207812 */ /* 0x000fe400078ec0ff */
[----:B------:R-:W-:-:S03]  /*6650*/  LOP3.LUT R33, R11, 0x7ff00000, RZ, 0xc0, !PT ;  /* 0x7ff000000b217812 */ /* 0x000fc600078ec0ff */
[----:B------:R-:W-:Y:S01]  /*6660*/  @!P0 DMUL R8, R10, 8.98846567431157953865e+307 ;  /* 0x7fe000000a088828 */ /* 0x000fe20000000000 */
[C---:B------:R-:W-:Y:S01]  /*6670*/  ISETP.GE.U32.AND P2, PT, R32.reuse, R33, PT ;  /* 0x000000212000720c */ /* 0x040fe20003f46070 */
[----:B------:R-:W-:Y:S02]  /*6680*/  IMAD.MOV.U32 R34, RZ, RZ, R32 ;  /* 0x000000ffff227224 */ /* 0x000fe400078e0020 */
[----:B------:R-:W-:Y:S02]  /*6690*/  @!P3 LOP3.LUT R27, R11, 0x7ff00000, RZ, 0xc0, !PT ;  /* 0x7ff000000b1bb812 */ /* 0x000fe400078ec0ff */
[----:B------:R-:W0:Y:S02]  /*66a0*/  MUFU.RCP64H R25, R9 ;  /* 0x0000000900197308 */ /* 0x000e240000001800 */
[----:B------:R-:W-:Y:S02]  /*66b0*/  @!P3 ISETP.GE.U32.AND P4, PT, R32, R27, PT ;  /* 0x0000001b2000b20c */ /* 0x000fe40003f86070 */
[----:B------:R-:W-:-:S02]  /*66c0*/  @!P0 LOP3.LUT R33, R9, 0x7ff00000, RZ, 0xc0, !PT ;  /* 0x7ff0000009218812 */ /* 0x000fc400078ec0ff */
[----:B------:R-:W-:-:S03]  /*66d0*/  @!P3 SEL R27, R31, 0x63400000, !P4 ;  /* 0x634000001f1bb807 */ /* 0x000fc60006000000 */
[----:B------:R-:W-:Y:S01]  /*66e0*/  VIADD R36, R33, 0xffffffff ;  /* 0xffffffff21247836 */ /* 0x000fe20000000000 */
[----:B------:R-:W-:-:S04]  /*66f0*/  @!P3 LOP3.LUT R28, R27, 0x80000000, R21, 0xf8, !PT ;  /* 0x800000001b1cb812 */ /* 0x000fc800078ef815 */
[----:B------:R-:W-:Y:S02]  /*6700*/  @!P3 LOP3.LUT R29, R28, 0x100000, RZ, 0xfc, !PT ;  /* 0x001000001c1db812 */ /* 0x000fe400078efcff */
[----:B------:R-:W-:Y:S01]  /*6710*/  @!P3 MOV R28, RZ ;  /* 0x000000ff001cb202 */ /* 0x000fe20000000f00 */
[----:B0-----:R-:W-:-:S08]  /*6720*/  DFMA R22, R24, -R8, 1 ;  /* 0x3ff000001816742b */ /* 0x001fd00000000808 */
[----:B------:R-:W-:-:S08]  /*6730*/  DFMA R22, R22, R22, R22 ;  /* 0x000000161616722b */ /* 0x000fd00000000016 */
[----:B------:R-:W-:Y:S01]  /*6740*/  DFMA R24, R24, R22, R24 ;  /* 0x000000161818722b */ /* 0x000fe20000000018 */
[----:B------:R-:W-:Y:S01]  /*6750*/  SEL R23, R31, 0x63400000, !P2 ;  /* 0x634000001f177807 */ /* 0x000fe20005000000 */
[----:B------:R-:W-:-:S03]  /*6760*/  IMAD.MOV.U32 R22, RZ, RZ, R20 ;  /* 0x000000ffff167224 */ /* 0x000fc600078e0014 */
[----:B------:R-:W-:-:S03]  /*6770*/  LOP3.LUT R23, R23, 0x800fffff, R21, 0xf8, !PT ;  /* 0x800fffff17177812 */ /* 0x000fc600078ef815 */
[----:B------:R-:W-:-:S03]  /*6780*/  DFMA R26, R24, -R8, 1 ;  /* 0x3ff00000181a742b */ /* 0x000fc60000000808 */
[----:B------:R-:W-:-:S05]  /*6790*/  @!P3 DFMA R22, R22, 2, -R28 ;  /* 0x400000001616b82b */ /* 0x000fca000000081c */
[----:B------:R-:W-:-:S05]  /*67a0*/  DFMA R26, R24, R26, R24 ;  /* 0x0000001a181a722b */ /* 0x000fca0000000018 */
[----:B------:R-:W-:-:S03]  /*67b0*/  @!P3 LOP3.LUT R34, R23, 0x7ff00000, RZ, 0xc0, !PT ;  /* 0x7ff000001722b812 */ /* 0x000fc600078ec0ff */
[----:B------:R-:W-:Y:S02]  /*67c0*/  DMUL R24, R26, R22 ;  /* 0x000000161a187228 */ /* 0x000fe40000000000 */
[----:B------:R-:W-:-:S05]  /*67d0*/  VIADD R35, R34, 0xffffffff ;  /* 0xffffffff22237836 */ /* 0x000fca0000000000 */
[----:B------:R-:W-:Y:S01]  /*67e0*/  ISETP.GT.U32.AND P0, PT, R35, 0x7feffffe, PT ;  /* 0x7feffffe2300780c */ /* 0x000fe20003f04070 */
[----:B------:R-:W-:-:S03]  /*67f0*/  DFMA R28, R24, -R8, R22 ;  /* 0x80000008181c722b */ /* 0x000fc60000000016 */
[----:B------:R-:W-:-:S05]  /*6800*/  ISETP.GT.U32.OR P0, PT, R36, 0x7feffffe, P0 ;  /* 0x7feffffe2400780c */ /* 0x000fca0000704470 */
[----:B------:R-:W-:-:S08]  /*6810*/  DFMA R28, R26, R28, R24 ;  /* 0x0000001c1a1c722b */ /* 0x000fd00000000018 */
[----:B------:R-:W-:Y:S05]  /*6820*/  @P0 BRA `(.L_x_120) ;  /* 0x00000000006c0947 */ /* 0x000fea0003800000 */
[----:B------:R-:W-:-:S04]  /*6830*/  LOP3.LUT R21, R11, 0x7ff00000, RZ, 0xc0, !PT ;  /* 0x7ff000000b157812 */ /* 0x000fc800078ec0ff */
[CC--:B------:R-:W-:Y:S02]  /*6840*/  VIADDMNMX R20, R32.reuse, -R21.reuse, 0xb9600000, !PT ;  /* 0xb960000020147446 */ /* 0x0c0fe40007800915 */
[----:B------:R-:W-:Y:S02]  /*6850*/  ISETP.GE.U32.AND P0, PT, R32, R21, PT ;  /* 0x000000152000720c */ /* 0x000fe40003f06070 */
[----:B------:R-:W-:Y:S02]  /*6860*/  VIMNMX R20, PT, PT, R20, 0x46a00000, PT ;  /* 0x46a0000014147848 */ /* 0x000fe40003fe0100 */
[----:B------:R-:W-:-:S05]  /*6870*/  SEL R31, R31, 0x63400000, !P0 ;  /* 0x634000001f1f7807 */ /* 0x000fca0004000000 */
[----:B------:R-:W-:Y:S02]  /*6880*/  IMAD.IADD R26, R20, 0x1, -R31 ;  /* 0x00000001141a7824 */ /* 0x000fe400078e0a1f */
[----:B------:R-:W-:Y:S02]  /*6890*/  IMAD.MOV.U32 R20, RZ, RZ, RZ ;  /* 0x000000ffff147224 */ /* 0x000fe400078e00ff */
[----:B------:R-:W-:-:S06]  /*68a0*/  VIADD R21, R26, 0x7fe00000 ;  /* 0x7fe000001a157836 */ /* 0x000fcc0000000000 */
[----:B------:R-:W-:-:S10]  /*68b0*/  DMUL R24, R28, R20 ;  /* 0x000000141c187228 */ /* 0x000fd40000000000 */
[----:B------:R-:W-:-:S13]  /*68c0*/  FSETP.GTU.AND P0, PT, |R25|, 1.469367938527859385e-39, PT ;  /* 0x001000001900780b */ /* 0x000fda0003f0c200 */
[----:B------:R-:W-:Y:S05]  /*68d0*/  @P0 BRA `(.L_x_121) ;  /* 0x0000000000940947 */ /* 0x000fea0003800000 */
[----:B------:R-:W-:Y:S01]  /*68e0*/  DFMA R8, R28, -R8, R22 ;  /* 0x800000081c08722b */ /* 0x000fe20000000016 */
[----:B------:R-:W-:-:S09]  /*68f0*/  IMAD.MOV.U32 R20, RZ, RZ, RZ ;  /* 0x000000ffff147224 */ /* 0x000fd200078e00ff */
[C---:B------:R-:W-:Y:S02]  /*6900*/  FSETP.NEU.AND P0, PT, R9.reuse, RZ, PT ;  /* 0x000000ff0900720b */ /* 0x040fe40003f0d000 */
[----:B------:R-:W-:-:S04]  /*6910*/  LOP3.LUT R11, R9, 0x80000000, R11, 0x48, !PT ;  /* 0x80000000090b7812 */ /* 0x000fc800078e480b */
[----:B------:R-:W-:-:S07]  /*6920*/  LOP3.LUT R21, R11, R21, RZ, 0xfc, !PT ;  /* 0x000000150b157212 */ /* 0x000fce00078efcff */
[----:B------:R-:W-:Y:S05]  /*6930*/  @!P0 BRA `(.L_x_121) ;  /* 0x00000000007c8947 */ /* 0x000fea0003800000 */
[----:B------:R-:W-:Y:S01]  /*6940*/  IMAD.MOV R9, RZ, RZ, -R26 ;  /* 0x000000ffff097224 */ /* 0x000fe200078e0a1a */
[----:B------:R-:W-:Y:S01]  /*6950*/  DMUL.RP R20, R28, R20 ;  /* 0x000000141c147228 */ /* 0x000fe20000008000 */
[----:B------:R-:W-:-:S06]  /*6960*/  IMAD.MOV.U32 R8, RZ, RZ, RZ ;  /* 0x000000ffff087224 */ /* 0x000fcc00078e00ff */
[----:B------:R-:W-:-:S03]  /*6970*/  DFMA R8, R24, -R8, R28 ;  /* 0x800000081808722b */ /* 0x000fc6000000001c */
[----:B------:R-:W-:-:S03]  /*6980*/  LOP3.LUT R11, R21, R11, RZ, 0x3c, !PT ;  /* 0x0000000b150b7212 */ /* 0x000fc600078e3cff */
[----:B------:R-:W-:-:S04]  /*6990*/  IADD3 R8, PT, PT, -R26, -0x43300000, RZ ;  /* 0xbcd000001a087810 */ /* 0x000fc80007ffe1ff */
[----:B------:R-:W-:-:S04]  /*69a0*/  FSETP.NEU.AND P0, PT, |R9|, R8, PT ;  /* 0x000000080900720b */ /* 0x000fc80003f0d200 */
[----:B------:R-:W-:Y:S02]  /*69b0*/  FSEL R24, R20, R24, !P0 ;  /* 0x0000001814187208 */ /* 0x000fe40004000000 */
[----:B------:R-:W-:Y:S01]  /*69c0*/  FSEL R25, R11, R25, !P0 ;  /* 0x000000190b197208 */ /* 0x000fe20004000000 */
[----:B------:R-:W-:Y:S06]  /*69d0*/  BRA `(.L_x_121) ;  /* 0x0000000000547947 */ /* 0x000fec0003800000 */
.L_x_120:
[----:B------:R-:W-:-:S14]  /*69e0*/  DSETP.NAN.AND P0, PT, R20, R20, PT ;  /* 0x000000141400722a */ /* 0x000fdc0003f08000 */
[----:B------:R-:W-:Y:S05]  /*69f0*/  @P0 BRA `(.L_x_122) ;  /* 0x0000000000440947 */ /* 0x000fea0003800000 */
[----:B------:R-:W-:-:S14]  /*6a00*/  DSETP.NAN.AND P0, PT, R10, R10, PT ;  /* 0x0000000a0a00722a */ /* 0x000fdc0003f08000 */
[----:B------:R-:W-:Y:S05]  /*6a10*/  @P0 BRA `(.L_x_123) ;  /* 0x0000000000300947 */ /* 0x000fea0003800000 */
[----:B------:R-:W-:Y:S01]  /*6a20*/  ISETP.NE.AND P0, PT, R34, R33, PT ;  /* 0x000000212200720c */ /* 0x000fe20003f05270 */
[----:B------:R-:W-:Y:S01]  /*6a30*/  IMAD.MOV.U32 R24, RZ, RZ, 0x0 ;  /* 0x00000000ff187424 */ /* 0x000fe200078e00ff */
[----:B------:R-:W-:-:S11]  /*6a40*/  MOV R25, 0xfff80000 ;  /* 0xfff8000000197802 */ /* 0x000fd60000000f00 */
[----:B------:R-:W-:Y:S05]  /*6a50*/  @!P0 BRA `(.L_x_121) ;  /* 0x0000000000348947 */ /* 0x000fea0003800000 */
[----:B------:R-:W-:Y:S02]  /*6a60*/  ISETP.NE.AND P0, PT, R34, 0x7ff00000, PT ;  /* 0x7ff000002200780c */ /* 0x000fe40003f05270 */
[----:B------:R-:W-:Y:S02]  /*6a70*/  LOP3.LUT R25, R21, 0x80000000, R11, 0x48, !PT ;  /* 0x8000000015197812 */ /* 0x000fe400078e480b */
[----:B------:R-:W-:-:S13]  /*6a80*/  ISETP.EQ.OR P0, PT, R33, RZ, !P0 ;  /* 0x000000ff2100720c */ /* 0x000fda0004702670 */
[----:B------:R-:W-:Y:S01]  /*6a90*/  @P0 LOP3.LUT R8, R25, 0x7ff00000, RZ, 0xfc, !PT ;  /* 0x7ff0000019080812 */ /* 0x000fe200078efcff */
[----:B------:R-:W-:Y:S02]  /*6aa0*/  @!P0 IMAD.MOV.U32 R24, RZ, RZ, RZ ;  /* 0x000000ffff188224 */ /* 0x000fe400078e00ff */
[----:B------:R-:W-:Y:S02]  /*6ab0*/  @P0 IMAD.MOV.U32 R24, RZ, RZ, RZ ;  /* 0x000000ffff180224 */ /* 0x000fe400078e00ff */
[----:B------:R-:W-:Y:S01]  /*6ac0*/  @P0 IMAD.MOV.U32 R25, RZ, RZ, R8 ;  /* 0x000000ffff190224 */ /* 0x000fe200078e0008 */
[----:B------:R-:W-:Y:S06]  /*6ad0*/  BRA `(.L_x_121) ;  /* 0x0000000000147947 */ /* 0x000fec0003800000 */
.L_x_123:
[----:B------:R-:W-:Y:S01]  /*6ae0*/  LOP3.LUT R25, R11, 0x80000, RZ, 0xfc, !PT ;  /* 0x000800000b197812 */ /* 0x000fe200078efcff */
[----:B------:R-:W-:Y:S01]  /*6af0*/  IMAD.MOV.U32 R24, RZ, RZ, R10 ;  /* 0x000000ffff187224 */ /* 0x000fe200078e000a */
[----:B------:R-:W-:Y:S06]  /*6b00*/  BRA `(.L_x_121) ;  /* 0x0000000000087947 */ /* 0x000fec0003800000 */
.L_x_122:
[----:B------:R-:W-:Y:S01]  /*6b10*/  LOP3.LUT R25, R21, 0x80000, RZ, 0xfc, !PT ;  /* 0x0008000015197812 */ /* 0x000fe200078efcff */
[----:B------:R-:W-:-:S07]  /*6b20*/  IMAD.MOV.U32 R24, RZ, RZ, R20 ;  /* 0x000000ffff187224 */ /* 0x000fce00078e0014 */
.L_x_121:
[----:B------:R-:W-:Y:S05]  /*6b30*/  BSYNC.RECONVERGENT B1 ;  /* 0x0000000000017941 */ /* 0x000fea0003800200 */
.L_x_119:
[----:B------:R-:W-:Y:S02]  /*6b40*/  IMAD.MOV.U32 R31, RZ, RZ, 0x0 ;  /* 0x00000000ff1f7424 */ /* 0x000fe400078e00ff */
[----:B------:R-:W-:Y:S02]  /*6b50*/  IMAD.MOV.U32 R8, RZ, RZ, R24 ;  /* 0x000000ffff087224 */ /* 0x000fe400078e0018 */
[----:B------:R-:W-:Y:S01]  /*6b60*/  IMAD.MOV.U32 R9, RZ, RZ, R25 ;  /* 0x000000ffff097224 */ /* 0x000fe200078e0019 */
[----:B------:R-:W-:Y:S06]  /*6b70*/  RET.REL.NODEC R30 `(_Z19multihead_attentionPdS_S_S_S_iiiii) ;  /* 0xffffff941e207950 */ /* 0x000fec0003c3ffff */
        .weak           $__internal_1_$__cuda_sm20_dsqrt_rn_f64_mediumpath_v1
        .type           $__internal_1_$__cuda_sm20_dsqrt_rn_f64_mediumpath_v1,@function
        .size           $__internal_1_$__cuda_sm20_dsqrt_rn_f64_mediumpath_v1,(.L_x_149 - $__internal_1_$__cuda_sm20_dsqrt_rn_f64_mediumpath_v1)
$__internal_1_$__cuda_sm20_dsqrt_rn_f64_mediumpath_v1:
[----:B------:R-:W-:Y:S01]  /*6b80*/  ISETP.GE.U32.AND P0, PT, R12, -0x3400000, PT ;  /* 0xfcc000000c00780c */ /* 0x000fe20003f06070 */
[----:B------:R-:W-:-:S12]  /*6b90*/  IMAD.MOV.U32 R15, RZ, RZ, R21 ;  /* 0x000000ffff0f7224 */ /* 0x000fd800078e0015 */
[----:B------:R-:W-:Y:S05]  /*6ba0*/  @!P0 BRA `(.L_x_124) ;  /* 0x0000000000208947 */ /* 0x000fea0003800000 */
[----:B------:R-:W-:-:S10]  /*6bb0*/  DFMA.RM R14, R18, R14, R16 ;  /* 0x0000000e120e722b */ /* 0x000fd40000004010 */
[----:B------:R-:W-:-:S05]  /*6bc0*/  IADD3 R12, P0, PT, R14, 0x1, RZ ;  /* 0x000000010e0c7810 */ /* 0x000fca0007f1e0ff */
[----:B------:R-:W-:-:S06]  /*6bd0*/  IMAD.X R13, RZ, RZ, R15, P0 ;  /* 0x000000ffff0d7224 */ /* 0x000fcc00000e060f */
[----:B------:R-:W-:-:S08]  /*6be0*/  DFMA.RP R10, -R14, R12, R10 ;  /* 0x0000000c0e0a722b */ /* 0x000fd0000000810a */
[----:B------:R-:W-:-:S06]  /*6bf0*/  DSETP.GT.AND P0, PT, R10, RZ, PT ;  /* 0x000000ff0a00722a */ /* 0x000fcc0003f04000 */
[----:B------:R-:W-:Y:S02]  /*6c00*/  FSEL R12, R12, R14, P0 ;  /* 0x0000000e0c0c7208 */ /* 0x000fe40000000000 */
[----:B------:R-:W-:Y:S01]  /*6c10*/  FSEL R13, R13, R15, P0 ;  /* 0x0000000f0d0d7208 */ /* 0x000fe20000000000 */
[----:B------:R-:W-:Y:S06]  /*6c20*/  BRA `(.L_x_125) ;  /* 0x0000000000647947 */ /* 0x000fec0003800000 */
.L_x_124:
[----:B------:R-:W-:-:S14]  /*6c30*/  DSETP.NE.AND P0, PT, R10, RZ, PT ;  /* 0x000000ff0a00722a */ /* 0x000fdc0003f05000 */
[----:B------:R-:W-:Y:S05]  /*6c40*/  @!P0 BRA `(.L_x_126) ;  /* 0x0000000000588947 */ /* 0x000fea0003800000 */
[----:B------:R-:W-:-:S13]  /*6c50*/  ISETP.GE.AND P0, PT, R11, RZ, PT ;  /* 0x000000ff0b00720c */ /* 0x000fda0003f06270 */
[----:B------:R-:W-:Y:S01]  /*6c60*/  @!P0 MOV R12, 0x0 ;  /* 0x00000000000c8802 */ /* 0x000fe20000000f00 */
[----:B------:R-:W-:Y:S01]  /*6c70*/  @!P0 IMAD.MOV.U32 R13, RZ, RZ, -0x80000 ;  /* 0xfff80000ff0d8424 */ /* 0x000fe200078e00ff */
[----:B------:R-:W-:Y:S06]  /*6c80*/  @!P0 BRA `(.L_x_125) ;  /* 0x00000000004c8947 */ /* 0x000fec0003800000 */
[----:B------:R-:W-:-:S13]  /*6c90*/  ISETP.GT.AND P0, PT, R11, 0x7fefffff, PT ;  /* 0x7fefffff0b00780c */ /* 0x000fda0003f04270 */
[----:B------:R-:W-:Y:S05]  /*6ca0*/  @P0 BRA `(.L_x_126) ;  /* 0x0000000000400947 */ /* 0x000fea0003800000 */
[----:B------:R-:W-:Y:S01]  /*6cb0*/  DMUL R10, R10, 8.11296384146066816958e+31 ;  /* 0x469000000a0a7828 */ /* 0x000fe20000000000 */
[----:B------:R-:W-:Y:S02]  /*6cc0*/  IMAD.MOV.U32 R12, RZ, RZ, RZ ;  /* 0x000000ffff0c7224 */ /* 0x000fe400078e00ff */
[----:B------:R-:W-:Y:S02]  /*6cd0*/  IMAD.MOV.U32 R16, RZ, RZ, 0x0 ;  /* 0x00000000ff107424 */ /* 0x000fe400078e00ff */
[----:B------:R-:W-:Y:S01]  /*6ce0*/  IMAD.MOV.U32 R17, RZ, RZ, 0x3fd80000 ;  /* 0x3fd80000ff117424 */ /* 0x000fe200078e00ff */
[----:B------:R-:W0:Y:S02]  /*6cf0*/  MUFU.RSQ64H R13, R11 ;  /* 0x0000000b000d7308 */ /* 0x000e240000001c00 */
[----:B0-----:R-:W-:-:S08]  /*6d00*/  DMUL R14, R12, R12 ;  /* 0x0000000c0c0e7228 */ /* 0x001fd00000000000 */
[----:B------:R-:W-:-:S08]  /*6d10*/  DFMA R14, R10, -R14, 1 ;  /* 0x3ff000000a0e742b */ /* 0x000fd0000000080e */
[----:B------:R-:W-:Y:S02]  /*6d20*/  DFMA R16, R14, R16, 0.5 ;  /* 0x3fe000000e10742b */ /* 0x000fe40000000010 */
[----:B------:R-:W-:-:S08]  /*6d30*/  DMUL R14, R12, R14 ;  /* 0x0000000e0c0e7228 */ /* 0x000fd00000000000 */
[----:B------:R-:W-:-:S08]  /*6d40*/  DFMA R14, R16, R14, R12 ;  /* 0x0000000e100e722b */ /* 0x000fd0000000000c */
[----:B------:R-:W-:Y:S02]  /*6d50*/  DMUL R12, R10, R14 ;  /* 0x0000000e0a0c7228 */ /* 0x000fe40000000000 */
[----:B------:R-:W-:-:S06]  /*6d60*/  VIADD R15, R15, 0xfff00000 ;  /* 0xfff000000f0f7836 */ /* 0x000fcc0000000000 */
[----:B------:R-:W-:-:S08]  /*6d70*/  DFMA R16, R12, -R12, R10 ;  /* 0x8000000c0c10722b */ /* 0x000fd0000000000a */
[----:B------:R-:W-:-:S10]  /*6d80*/  DFMA R12, R14, R16, R12 ;  /* 0x000000100e0c722b */ /* 0x000fd4000000000c */
[----:B------:R-:W-:Y:S01]  /*6d90*/  VIADD R13, R13, 0xfcb00000 ;  /* 0xfcb000000d0d7836 */ /* 0x000fe20000000000 */
[----:B------:R-:W-:Y:S06]  /*6da0*/  BRA `(.L_x_125) ;  /* 0x0000000000047947 */ /* 0x000fec0003800000 */
.L_x_126:
[----:B------:R-:W-:-:S11]  /*6db0*/  DADD R12, R10, R10 ;  /* 0x000000000a0c7229 */ /* 0x000fd6000000000a */
.L_x_125:
[----:B------:R-:W-:Y:S02]  /*6dc0*/  IMAD.MOV.U32 R7, RZ, RZ, 0x0 ;  /* 0x00000000ff077424 */ /* 0x000fe400078e00ff */
[----:B------:R-:W-:Y:S02]  /*6dd0*/  IMAD.MOV.U32 R22, RZ, RZ, R12 ;  /* 0x000000ffff167224 */ /* 0x000fe400078e000c */
[----:B------:R-:W-:Y:S01]  /*6de0*/  IMAD.MOV.U32 R23, RZ, RZ, R13 ;  /* 0x000000ffff177224 */ /* 0x000fe200078e000d */
[----:B------:R-:W-:Y:S06]  /*6df0*/  RET.REL.NODEC R6 `(_Z19multihead_attentionPdS_S_S_S_iiiii) ;  /* 0xffffff9006807950 */ /* 0x000fec0003c3ffff */
.L_x_127:
        /* <DEDUP_REMOVED lines=16> */
.L_x_149:


//--------------------- .text._Z17layer_norm_kernelPdS_S_S_iii --------------------------
	.section	.text._Z17layer_norm_kernelPdS_S_S_iii,"ax",@progbits
	.align	128
        .global         _Z17layer_norm_kernelPdS_S_S_iii
        .type           _Z17layer_norm_kernelPdS_S_S_iii,@function
        .size           _Z17layer_norm_kernelPdS_S_S_iii,(.L_x_151 - _Z17layer_norm_kernelPdS_S_S_iii)
        .other          _Z17layer_norm_kernelPdS_S_S_iii,@"STO_CUDA_ENTRY STV_DEFAULT"
_Z17layer_norm_kernelPdS_S_S_iii:
.text._Z17layer_norm_kernelPdS_S_S_iii:
[----:B------:R-:W-:Y:S01]  /*0000*/  LDC R1, c[0x0][0x37c] ;  /* 0x0000df00ff017b82 */ /* 0x000fe20000000800 */
[----:B------:R-:W0:Y:S07]  /*0010*/  S2R R0, SR_CTAID.X ;  /* 0x0000000000007919 */ /* 0x000e2e0000002500 */
[----:B------:R-:W0:Y:S01]  /*0020*/  LDC.64 R2, c[0x0][0x3a0] ;  /* 0x0000e800ff027b82 */ /* 0x000e220000000a00 */
[----:B------:R-:W1:Y:S01]  /*0030*/  LDCU UR6, c[0x0][0x3a8] ;  /* 0x00007500ff0677ac */ /* 0x000e620008000800 */
[----:B------:R-:W1:Y:S06]  /*0040*/  S2R R4, SR_TID.X ;  /* 0x0000000000047919 */ /* 0x000e6c0000002100 */
[----:B------:R-:W2:Y:S01]  /*0050*/  S2UR UR4, SR_CTAID.Y ;  /* 0x00000000000479c3 */ /* 0x000ea20000002600 */
[----:B0-----:R-:W-:-:S04]  /*0060*/  ISETP.GE.AND P0, PT, R0, R3, PT ;  /* 0x000000030000720c */ /* 0x001fc80003f06270 */
[----:B--2---:R-:W-:-:S04]  /*0070*/  ISETP.LE.OR P0, PT, R2, UR4, P0 ;  /* 0x0000000402007c0c */ /* 0x004fc80008703670 */
[----:B-1----:R-:W-:-:S13]  /*0080*/  ISETP.GE.OR P0, PT, R4, UR6, P0 ;  /* 0x0000000604007c0c */ /* 0x002fda0008706670 */
[----:B------:R-:W-:Y:S05]  /*0090*/  @P0 EXIT ;  /* 0x000000000000094d */ /* 0x000fea0003800000 */
[----:B------:R-:W0:Y:S01]  /*00a0*/  LDC.64 R8, c[0x0][0x380] ;  /* 0x0000e000ff087b82 */ /* 0x000e220000000a00 */
[----:B------:R-:W1:Y:S01]  /*00b0*/  LDCU.64 UR8, c[0x0][0x358] ;  /* 0x00006b00ff0877ac */ /* 0x000e620008000a00 */
[----:B------:R-:W-:-:S04]  /*00c0*/  IMAD R5, R3, UR4, R0 ;  /* 0x0000000403057c24 */ /* 0x000fc8000f8e0200 */
[----:B------:R-:W-:-:S04]  /*00d0*/  IMAD R5, R5, UR6, R4 ;  /* 0x0000000605057c24 */ /* 0x000fc8000f8e0204 */
[----:B0-----:R-:W-:-:S05]  /*00e0*/  IMAD.WIDE.U32 R8, R5, 0x8, R8 ;  /* 0x0000000805087825 */ /* 0x001fca00078e0008 */
[----:B-1----:R-:W2:Y:S01]  /*00f0*/  LDG.E.64 R2, desc[UR8][R8.64] ;  /* 0x0000000808027981 */ /* 0x002ea2000c1e1b00 */
[----:B------:R-:W0:Y:S01]  /*0100*/  S2UR UR5, SR_CgaCtaId ;  /* 0x00000000000579c3 */ /* 0x000e220000008800 */
[----:B------:R-:W-:Y:S01]  /*0110*/  UMOV UR4, 0x400 ;  /* 0x0000040000047882 */ /* 0x000fe20000000000 */
[----:B------:R-:W1:Y:S02]  /*0120*/  LDCU UR7, c[0x0][0x360] ;  /* 0x00006c00ff0777ac */ /* 0x000e640008000800 */
[----:B-1----:R-:W-:Y:S02]  /*0130*/  UISETP.GE.U32.AND UP0, UPT, UR7, 0x2, UPT ;  /* 0x000000020700788c */ /* 0x002fe4000bf06070 */
[----:B------:R-:W-:Y:S01]  /*0140*/  IMAD.U32 R7, RZ, RZ, UR7 ;  /* 0x00000007ff077e24 */ /* 0x000fe2000f8e00ff */
[----:B0-----:R-:W-:-:S06]  /*0150*/  ULEA UR4, UR5, UR4, 0x18 ;  /* 0x0000000405047291 */ /* 0x001fcc000f8ec0ff */
[----:B------:R-:W-:-:S05]  /*0160*/  LEA R6, R4, UR4, 0x3 ;  /* 0x0000000404067c11 */ /* 0x000fca000f8e18ff */
[----:B--2---:R0:W-:Y:S01]  /*0170*/  STS.64 [R6], R2 ;  /* 0x0000000206007388 */ /* 0x0041e20000000a00 */
[----:B------:R-:W-:Y:S06]  /*0180*/  BAR.SYNC.DEFER_BLOCKING 0x0 ;  /* 0x0000000000007b1d */ /* 0x000fec0000010000 */
[----:B------:R-:W-:Y:S05]  /*0190*/  BRA.U !UP0, `(.L_x_128) ;  /* 0x0000000108407547 */ /* 0x000fea000b800000 */
[----:B------:R-:W-:Y:S01]  /*01a0*/  IMAD.MOV.U32 R0, RZ, RZ, R7 ;  /* 0x000000ffff007224 */ /* 0x000fe200078e0007 */
[----:B------:R-:W1:Y:S01]  /*01b0*/  LDCU UR6, c[0x0][0x3a8] ;  /* 0x00007500ff0677ac */ /* 0x000e620008000800 */
[----:B------:R-:W-:-:S05]  /*01c0*/  NOP ;  /* 0x0000000000007918 */ /* 0x000fca0000000000 */
.L_x_129:
[----:B------:R-:W-:-:S05]  /*01d0*/  SHF.R.U32.HI R13, RZ, 0x1, R0 ;  /* 0x00000001ff0d7819 */ /* 0x000fca0000011600 */
[----:B0-----:R-:W-:-:S05]  /*01e0*/  IMAD.IADD R2, R13, 0x1, R4 ;  /* 0x000000010d027824 */ /* 0x001fca00078e0204 */
[----:B-1----:R-:W-:-:S04]  /*01f0*/  ISETP.GE.AND P0, PT, R2, UR6, PT ;  /* 0x0000000602007c0c */ /* 0x002fc8000bf06270 */
[----:B------:R-:W-:-:S13]  /*0200*/  ISETP.GE.U32.OR P0, PT, R4, R13, P0 ;  /* 0x0000000d0400720c */ /* 0x000fda0000706470 */
[----:B------:R-:W-:Y:S01]  /*0210*/  @!P0 IMAD R12, R13, 0x8, R6 ;  /* 0x000000080d0c8824 */ /* 0x000fe200078e0206 */
[----:B------:R-:W-:Y:S04]  /*0220*/  @!P0 LDS.64 R10, [R6] ;  /* 0x00000000060a8984 */ /* 0x000fe80000000a00 */
[----:B------:R-:W0:Y:S02]  /*0230*/  @!P0 LDS.64 R2, [R12] ;  /* 0x000000000c028984 */ /* 0x000e240000000a00 */
[----:B0-----:R-:W-:-:S07]  /*0240*/  @!P0 DADD R2, R2, R10 ;  /* 0x0000000002028229 */ /* 0x001fce000000000a */
[----:B------:R2:W-:Y:S01]  /*0250*/  @!P0 STS.64 [R6], R2 ;  /* 0x0000000206008388 */ /* 0x0005e20000000a00 */
[----:B------:R-:W-:Y:S01]  /*0260*/  BAR.SYNC.DEFER_BLOCKING 0x0 ;  /* 0x0000000000007b1d */ /* 0x000fe20000010000 */
[----:B------:R-:W-:Y:S01]  /*0270*/  ISETP.GT.U32.AND P0, PT, R0, 0x3, PT ;  /* 0x000000030000780c */ /* 0x000fe20003f04070 */
[----:B------:R-:W-:-:S12]  /*0280*/  IMAD.MOV.U32 R0, RZ, RZ, R13 ;  /* 0x000000ffff007224 */ /* 0x000fd800078e000d */
[----:B--2---:R-:W-:Y:S05]  /*0290*/  @P0 BRA `(.L_x_129) ;  /* 0xfffffffc00cc0947 */ /* 0x004fea000383ffff */
.L_x_128:
[----:B------:R-:W1:Y:S01]  /*02a0*/  S2UR UR5, SR_CgaCtaId ;  /* 0x00000000000579c3 */ /* 0x000e620000008800 */
[----:B------:R-:W2:Y:S01]  /*02b0*/  I2F.F64.U32 R10, UR6 ;  /* 0x00000006000a7d12 */ /* 0x000ea20008201800 */
[----:B------:R-:W-:Y:S01]  /*02c0*/  UMOV UR4, 0x400 ;  /* 0x0000040000047882 */ /* 0x000fe20000000000 */
[----:B0-----:R-:W-:Y:S01]  /*02d0*/  IMAD.MOV.U32 R2, RZ, RZ, 0x1 ;  /* 0x00000001ff027424 */ /* 0x001fe200078e00ff */
[----:B------:R-:W-:-:S05]  /*02e0*/  ISETP.GE.U32.AND P1, PT, R7, 0x2, PT ;  /* 0x000000020700780c */ /* 0x000fca0003f26070 */
[----:B--2---:R-:W0:Y:S01]  /*02f0*/  MUFU.RCP64H R3, R11 ;  /* 0x0000000b00037308 */ /* 0x004e220000001800 */
[----:B-1----:R-:W-:-:S09]  /*0300*/  ULEA UR4, UR5, UR4, 0x18 ;  /* 0x0000000405047291 */ /* 0x002fd2000f8ec0ff */
[----:B------:R-:W1:Y:S01]  /*0310*/  LDS.64 R12, [UR4] ;  /* 0x00000004ff0c7984 */ /* 0x000e620008000a00 */
[----:B0-----:R-:W-:-:S08]  /*0320*/  DFMA R14, -R10, R2, 1 ;  /* 0x3ff000000a0e742b */ /* 0x001fd00000000102 */
[----:B------:R-:W-:-:S08]  /*0330*/  DFMA R14, R14, R14, R14 ;  /* 0x0000000e0e0e722b */ /* 0x000fd0000000000e */
[----:B------:R-:W-:-:S08]  /*0340*/  DFMA R14, R2, R14, R2 ;  /* 0x0000000e020e722b */ /* 0x000fd00000000002 */
[----:B------:R-:W-:-:S08]  /*0350*/  DFMA R2, -R10, R14, 1 ;  /* 0x3ff000000a02742b */ /* 0x000fd0000000010e */
[----:B------:R-:W-:Y:S01]  /*0360*/  DFMA R2, R14, R2, R14 ;  /* 0x000000020e02722b */ /* 0x000fe2000000000e */
[----:B-1----:R-:W-:-:S07]  /*0370*/  FSETP.GEU.AND P2, PT, |R13|, 6.5827683646048100446e-37, PT ;  /* 0x036000000d00780b */ /* 0x002fce0003f4e200 */
[----:B------:R-:W-:-:S08]  /*0380*/  DMUL R14, R12, R2 ;  /* 0x000000020c0e7228 */ /* 0x000fd00000000000 */
[----:B------:R-:W-:-:S08]  /*0390*/  DFMA R16, -R10, R14, R12 ;  /* 0x0000000e0a10722b */ /* 0x000fd0000000010c */
        /* <DEDUP_REMOVED lines=9> */
[----:B------:R-:W-:Y:S05]  /*0430*/  CALL.REL.NOINC `($__internal_2_$__cuda_sm20_div_rn_f64_full) ;  /* 0x0000000400b87944 */ /* 0x000fea0003c00000 */
[----:B------:R-:W-:Y:S01]  /*0440*/  MOV R2, R20 ;  /* 0x0000001400027202 */ /* 0x000fe20000000f00 */
[----:B------:R-:W-:-:S07]  /*0450*/  IMAD.MOV.U32 R3, RZ, RZ, R21 ;  /* 0x000000ffff037224 */ /* 0x000fce00078e0015 */
.L_x_130:
[----:B------:R-:W2:Y:S01]  /*0460*/  LDG.E.64 R14, desc[UR8][R8.64] ;  /* 0x00000008080e7981 */ /* 0x000ea2000c1e1b00 */
[----:B------:R-:W0:Y:S01]  /*0470*/  S2UR UR5, SR_CgaCtaId ;  /* 0x00000000000579c3 */ /* 0x000e220000008800 */
[----:B------:R-:W1:Y:S01]  /*0480*/  MUFU.RCP64H R13, R11 ;  /* 0x0000000b000d7308 */ /* 0x000e620000001800 */
[----:B------:R-:W-:Y:S01]  /*0490*/  IMAD.MOV.U32 R12, RZ, RZ, 0x1 ;  /* 0x00000001ff0c7424 */ /* 0x000fe200078e00ff */
[----:B------:R-:W-:-:S05]  /*04a0*/  UMOV UR4, 0x400 ;  /* 0x0000040000047882 */ /* 0x000fca0000000000 */
[----:B-1----:R-:W-:Y:S01]  /*04b0*/  DFMA R16, -R10, R12, 1 ;  /* 0x3ff000000a10742b */ /* 0x002fe2000000010c */
[----:B0-----:R-:W-:Y:S01]  /*04c0*/  ULEA UR4, UR5, UR4, 0x18 ;  /* 0x0000000405047291 */ /* 0x001fe2000f8ec0ff */
[----:B--2---:R-:W-:-:S08]  /*04d0*/  DADD R14, R14, -R2 ;  /* 0x000000000e0e7229 */ /* 0x004fd00000000802 */
[----:B------:R-:W-:-:S07]  /*04e0*/  DMUL R14, R14, R14 ;  /* 0x0000000e0e0e7228 */ /* 0x000fce0000000000 */
[----:B------:R0:W-:Y:S01]  /*04f0*/  STS.64 [R6], R14 ;  /* 0x0000000e06007388 */ /* 0x0001e20000000a00 */
[----:B------:R-:W-:Y:S06]  /*0500*/  BAR.SYNC.DEFER_BLOCKING 0x0 ;  /* 0x0000000000007b1d */ /* 0x000fec0000010000 */
[----:B------:R-:W-:Y:S05]  /*0510*/  @!P1 BRA `(.L_x_131) ;  /* 0x00000000003c9947 */ /* 0x000fea0003800000 */
[----:B------:R-:W1:Y:S01]  /*0520*/  LDCU UR5, c[0x0][0x3a8] ;  /* 0x00007500ff0577ac */ /* 0x000e620008000800 */
[----:B------:R-:W-:Y:S01]  /*0530*/  NOP ;  /* 0x0000000000007918 */ /* 0x000fe20000000000 */
.L_x_132:
[----:B------:R-:W-:-:S05]  /*0540*/  SHF.R.U32.HI R21, RZ, 0x1, R7 ;  /* 0x00000001ff157819 */ /* 0x000fca0000011607 */
[----:B------:R-:W-:-:S05]  /*0550*/  IMAD.IADD R0, R21, 0x1, R4 ;  /* 0x0000000115007824 */ /* 0x000fca00078e0204 */
[----:B-1----:R-:W-:-:S04]  /*0560*/  ISETP.GE.AND P0, PT, R0, UR5, PT ;  /* 0x0000000500007c0c */ /* 0x002fc8000bf06270 */
[----:B------:R-:W-:-:S13]  /*0570*/  ISETP.GE.U32.OR P0, PT, R4, R21, P0 ;  /* 0x000000150400720c */ /* 0x000fda0000706470 */
[----:B------:R-:W-:Y:S01]  /*0580*/  @!P0 IMAD R0, R21, 0x8, R6 ;  /* 0x0000000815008824 */ /* 0x000fe200078e0206 */
[----:B------:R-:W-:Y:S04]  /*0590*/  @!P0 LDS.64 R18, [R6] ;  /* 0x0000000006128984 */ /* 0x000fe80000000a00 */
[----:B0-----:R-:W0:Y:S02]  /*05a0*/  @!P0 LDS.64 R14, [R0] ;  /* 0x00000000000e8984 */ /* 0x001e240000000a00 */
[----:B0-----:R-:W-:-:S07]  /*05b0*/  @!P0 DADD R14, R14, R18 ;  /* 0x000000000e0e8229 */ /* 0x001fce0000000012 */
[----:B------:R2:W-:Y:S01]  /*05c0*/  @!P0 STS.64 [R6], R14 ;  /* 0x0000000e06008388 */ /* 0x0005e20000000a00 */
[----:B------:R-:W-:Y:S01]  /*05d0*/  BAR.SYNC.DEFER_BLOCKING 0x0 ;  /* 0x0000000000007b1d */ /* 0x000fe20000010000 */
[----:B------:R-:W-:Y:S01]  /*05e0*/  ISETP.GT.U32.AND P0, PT, R7, 0x3, PT ;  /* 0x000000030700780c */ /* 0x000fe20003f04070 */
[----:B------:R-:W-:-:S12]  /*05f0*/  IMAD.MOV.U32 R7, RZ, RZ, R21 ;  /* 0x000000ffff077224 */ /* 0x000fd800078e0015 */
[----:B--2---:R-:W-:Y:S05]  /*0600*/  @P0 BRA `(.L_x_132) ;  /* 0xfffffffc00cc0947 */ /* 0x004fea000383ffff */
.L_x_131:
[----:B0-----:R-:W0:Y:S01]  /*0610*/  LDS.64 R14, [UR4] ;  /* 0x00000004ff0e7984 */ /* 0x001e220008000a00 */
[----:B------:R-:W-:-:S08]  /*0620*/  DFMA R16, R16, R16, R16 ;  /* 0x000000101010722b */ /* 0x000fd00000000010 */
[----:B------:R-:W-:-:S08]  /*0630*/  DFMA R16, R12, R16, R12 ;  /* 0x000000100c10722b */ /* 0x000fd0000000000c */
[----:B------:R-:W-:-:S08]  /*0640*/  DFMA R6, -R10, R16, 1 ;  /* 0x3ff000000a06742b */ /* 0x000fd00000000110 */
[----:B------:R-:W-:-:S08]  /*0650*/  DFMA R16, R16, R6, R16 ;  /* 0x000000061010722b */ /* 0x000fd00000000010 */
[----:B0-----:R-:W-:Y:S01]  /*0660*/  DMUL R6, R16, R14 ;  /* 0x0000000e10067228 */ /* 0x001fe20000000000 */
[----:B------:R-:W-:-:S07]  /*0670*/  FSETP.GEU.AND P1, PT, |R15|, 6.5827683646048100446e-37, PT ;  /* 0x036000000f00780b */ /* 0x000fce0003f2e200 */
[----:B------:R-:W-:-:S08]  /*0680*/  DFMA R12, -R10, R6, R14 ;  /* 0x000000060a0c722b */ /* 0x000fd0000000010e */
[----:B------:R-:W-:-:S10]  /*0690*/  DFMA R6, R16, R12, R6 ;  /* 0x0000000c1006722b */ /* 0x000fd40000000006 */
[----:B------:R-:W-:-:S05]  /*06a0*/  FFMA R0, RZ, R11, R7 ;  /* 0x0000000bff007223 */ /* 0x000fca0000000007 */
[----:B------:R-:W-:-:S13]  /*06b0*/  FSETP.GT.AND P0, PT, |R0|, 1.469367938527859385e-39, PT ;  /* 0x001000000000780b */ /* 0x000fda0003f04200 */
[----:B------:R-:W-:Y:S05]  /*06c0*/  @P0 BRA P1, `(.L_x_133) ;  /* 0x0000000000200947 */ /* 0x000fea0000800000 */
[----:B------:R-:W-:Y:S01]  /*06d0*/  IMAD.MOV.U32 R16, RZ, RZ, R14 ;  /* 0x000000ffff107224 */ /* 0x000fe200078e000e */
[----:B------:R-:W-:Y:S01]  /*06e0*/  MOV R0, 0x730 ;  /* 0x0000073000007802 */ /* 0x000fe20000000f00 */
[----:B------:R-:W-:Y:S01]  /*06f0*/  IMAD.MOV.U32 R17, RZ, RZ, R15 ;  /* 0x000000ffff117224 */ /* 0x000fe200078e000f */
[----:B------:R-:W-:Y:S01]  /*0700*/  MOV R15, R11 ;  /* 0x0000000b000f7202 */ /* 0x000fe20000000f00 */
[----:B------:R-:W-:-:S07]  /*0710*/  IMAD.MOV.U32 R14, RZ, RZ, R10 ;  /* 0x000000ffff0e7224 */ /* 0x000fce00078e000a */
[----:B------:R-:W-:Y:S05]  /*0720*/  CALL.REL.NOINC `($__internal_2_$__cuda_sm20_div_rn_f64_full) ;  /* 0x0000000000fc7944 */ /* 0x000fea0003c00000 */
[----:B------:R-:W-:Y:S02]  /*0730*/  IMAD.MOV.U32 R6, RZ, RZ, R20 ;  /* 0x000000ffff067224 */ /* 0x000fe400078e0014 */
[----:B------:R-:W-:-:S07]  /*0740*/  IMAD.MOV.U32 R7, RZ, RZ, R21 ;  /* 0x000000ffff077224 */ /* 0x000fce00078e0015 */
.L_x_133:
[----:B------:R-:W-:Y:S01]  /*0750*/  UMOV UR4, 0x88e368f1 ;  /* 0x88e368f100047882 */ /* 0x000fe20000000000 */
[----:B------:R-:W-:Y:S01]  /*0760*/  UMOV UR5, 0x3ee4f8b5 ;  /* 0x3ee4f8b500057882 */ /* 0x000fe20000000000 */
[----:B------:R-:W-:Y:S01]  /*0770*/  IMAD.MOV.U32 R14, RZ, RZ, 0x0 ;  /* 0x00000000ff0e7424 */ /* 0x000fe200078e00ff */
[----:B------:R-:W-:Y:S01]  /*0780*/  DADD R10, R6, UR4 ;  /* 0x00000004060a7e29 */ /* 0x000fe20008000000 */
[----:B------:R-:W-:Y:S01]  /*0790*/  IMAD.MOV.U32 R15, RZ, RZ, 0x3fd80000 ;  /* 0x3fd80000ff0f7424 */ /* 0x000fe200078e00ff */
[----:B------:R-:W-:Y:S04]  /*07a0*/  BSSY.RECONVERGENT B0, `(.L_x_134) ;  /* 0x0000013000007945 */ /* 0x000fe80003800200 */
[----:B------:R-:W0:Y:S04]  /*07b0*/  MUFU.RSQ64H R13, R11 ;  /* 0x0000000b000d7308 */ /* 0x000e280000001c00 */
        /* <DEDUP_REMOVED lines=14> */
[----:B------:R-:W-:Y:S05]  /*08a0*/  CALL.REL.NOINC `($__internal_3_$__cuda_sm20_dsqrt_rn_f64_mediumpath_v1) ;  /* 0x0000000800087944 */ /* 0x000fea0003c00000 */
[----:B------:R-:W-:Y:S01]  /*08b0*/  IMAD.MOV.U32 R6, RZ, RZ, R10 ;  /* 0x000000ffff067224 */ /* 0x000fe200078e000a */
[----:B------:R-:W-:-:S07]  /*08c0*/  MOV R7, R11 ;  /* 0x0000000b00077202 */ /* 0x000fce0000000f00 */
.L_x_135:
[----:B------:R-:W-:Y:S05]  /*08d0*/  BSYNC.RECONVERGENT B0 ;  /* 0x0000000000007941 */ /* 0x000fea0003800200 */
.L_x_134:
[----:B------:R-:W0:Y:S01]  /*08e0*/  LDC.64 R10, c[0x0][0x390] ;  /* 0x0000e400ff0a7b82 */ /* 0x000e220000000a00 */
[----:B------:R-:W2:Y:S01]  /*08f0*/  LDG.E.64 R8, desc[UR8][R8.64] ;  /* 0x0000000808087981 */ /* 0x000ea2000c1e1b00 */
[----:B0-----:R-:W-:-:S06]  /*0900*/  IMAD.WIDE.U32 R10, R4, 0x8, R10 ;  /* 0x00000008040a7825 */ /* 0x001fcc00078e000a */
[----:B------:R-:W3:Y:S01]  /*0910*/  LDG.E.64 R10, desc[UR8][R10.64] ;  /* 0x000000080a0a7981 */ /* 0x000ee2000c1e1b00 */
[----:B------:R-:W0:Y:S01]  /*0920*/  MUFU.RCP64H R13, R7 ;  /* 0x00000007000d7308 */ /* 0x000e220000001800 */
[----:B------:R-:W-:Y:S01]  /*0930*/  IMAD.MOV.U32 R12, RZ, RZ, 0x1 ;  /* 0x00000001ff0c7424 */ /* 0x000fe200078e00ff */
[----:B------:R-:W-:Y:S05]  /*0940*/  BSSY.RECONVERGENT B0, `(.L_x_136) ;  /* 0x0000015000007945 */ /* 0x000fea0003800200 */
[----:B0-----:R-:W-:-:S08]  /*0950*/  DFMA R14, R12, -R6, 1 ;  /* 0x3ff000000c0e742b */ /* 0x001fd00000000806 */
[----:B------:R-:W-:-:S08]  /*0960*/  DFMA R14, R14, R14, R14 ;  /* 0x0000000e0e0e722b */ /* 0x000fd0000000000e */
[----:B------:R-:W-:-:S08]  /*0970*/  DFMA R14, R12, R14, R12 ;  /* 0x0000000e0c0e722b */ /* 0x000fd0000000000c */
[----:B------:R-:W-:-:S08]  /*0980*/  DFMA R12, R14, -R6, 1 ;  /* 0x3ff000000e0c742b */ /* 0x000fd00000000806 */
[----:B------:R-:W-:Y:S02]  /*0990*/  DFMA R12, R14, R12, R14 ;  /* 0x0000000c0e0c722b */ /* 0x000fe4000000000e */
[----:B--2---:R-:W-:-:S08]  /*09a0*/  DADD R2, R8, -R2 ;  /* 0x0000000008027229 */ /* 0x004fd00000000802 */
[----:B---3--:R-:W-:-:S08]  /*09b0*/  DMUL R16, R10, R2 ;  /* 0x000000020a107228 */ /* 0x008fd00000000000 */
[----:B------:R-:W-:Y:S02]  /*09c0*/  DMUL R2, R16, R12 ;  /* 0x0000000c10027228 */ /* 0x000fe40000000000 */
[----:B------:R-:W-:-:S06]  /*09d0*/  FSETP.GEU.AND P1, PT, |R17|, 6.5827683646048100446e-37, PT ;  /* 0x036000001100780b */ /* 0x000fcc0003f2e200 */
        /* <DEDUP_REMOVED lines=8> */
[----:B------:R-:W-:Y:S05]  /*0a60*/  CALL.REL.NOINC `($__internal_2_$__cuda_sm20_div_rn_f64_full) ;  /* 0x00000000002c7944 */ /* 0x000fea0003c00000 */
[----:B------:R-:W-:Y:S02]  /*0a70*/  IMAD.MOV.U32 R2, RZ, RZ, R20 ;  /* 0x000000ffff027224 */ /* 0x000fe400078e0014 */
[----:B------:R-:W-:-:S07]  /*0a80*/  IMAD.MOV.U32 R3, RZ, RZ, R21 ;  /* 0x000000ffff037224 */ /* 0x000fce00078e0015 */
.L_x_137:
[----:B------:R-:W-:Y:S05]  /*0a90*/  BSYNC.RECONVERGENT B0 ;  /* 0x0000000000007941 */ /* 0x000fea0003800200 */
.L_x_136:
[----:B------:R-:W0:Y:S08]  /*0aa0*/  LDC.64 R6, c[0x0][0x398] ;  /* 0x0000e600ff067b82 */ /* 0x000e300000000a00 */
[----:B------:R-:W1:Y:S01]  /*0ab0*/  LDC.64 R8, c[0x0][0x388] ;  /* 0x0000e200ff087b82 */ /* 0x000e620000000a00 */
[----:B0-----:R-:W-:-:S06]  /*0ac0*/  IMAD.WIDE.U32 R6, R4, 0x8, R6 ;  /* 0x0000000804067825 */ /* 0x001fcc00078e0006 */
[----:B------:R-:W2:Y:S01]  /*0ad0*/  LDG.E.64 R6, desc[UR8][R6.64] ;  /* 0x0000000806067981 */ /* 0x000ea2000c1e1b00 */
[----:B-1----:R-:W-:Y:S01]  /*0ae0*/  IMAD.WIDE.U32 R4, R5, 0x8, R8 ;  /* 0x0000000805047825 */ /* 0x002fe200078e0008 */
[----:B--2---:R-:W-:-:S07]  /*0af0*/  DADD R2, R6, R2 ;  /* 0x0000000006027229 */ /* 0x004fce0000000002 */
[----:B------:R-:W-:Y:S01]  /*0b00*/  STG.E.64 desc[UR8][R4.64], R2 ;  /* 0x0000000204007986 */ /* 0x000fe2000c101b08 */
[----:B------:R-:W-:Y:S05]  /*0b10*/  EXIT ;  /* 0x000000000000794d */ /* 0x000fea0003800000 */
        .weak           $__internal_2_$__cuda_sm20_div_rn_f64_full
        .type           $__internal_2_$__cuda_sm20_div_rn_f64_full,@function
        .size           $__internal_2_$__cuda_sm20_div_rn_f64_full,($__internal_3_$__cuda_sm20_dsqrt_rn_f64_mediumpath_v1 - $__internal_2_$__cuda_sm20_div_rn_f64_full)
$__internal_2_$__cuda_sm20_div_rn_f64_full:
        /* <DEDUP_REMOVED lines=11> */
[----:B------:R-:W-:-:S03]  /*0bd0*/  ISETP.GE.U32.AND P2, PT, R26, R29, PT ;  /* 0x0000001d1a00720c */ /* 0x000fc60003f46070 */
[----:B------:R-:W-:Y:S02]  /*0be0*/  @!P3 LOP3.LUT R21, R15, 0x7ff00000, RZ, 0xc0, !PT ;  /* 0x7ff000000f15b812 */ /* 0x000fe400078ec0ff */
[----:B------:R-:W0:Y:S02]  /*0bf0*/  MUFU.RCP64H R19, R13 ;  /* 0x0000000d00137308 */ /* 0x000e240000001800 */
[----:B------:R-:W-:Y:S02]  /*0c00*/  @!P3 ISETP.GE.U32.AND P4, PT, R26, R21, PT ;  /* 0x000000151a00b20c */ /* 0x000fe40003f86070 */
[----:B------:R-:W-:Y:S02]  /*0c10*/  @!P0 LOP3.LUT R29, R13, 0x7ff00000, RZ, 0xc0, !PT ;  /* 0x7ff000000d1d8812 */ /* 0x000fe400078ec0ff */
[----:B------:R-:W-:-:S04]  /*0c20*/  @!P3 SEL R21, R27, 0x63400000, !P4 ;  /* 0x634000001b15b807 */ /* 0x000fc80006000000 */
[----:B------:R-:W-:-:S04]  /*0c30*/  @!P3 LOP3.LUT R24, R21, 0x80000000, R17, 0xf8, !PT ;  /* 0x800000001518b812 */ /* 0x000fc800078ef811 */
[----:B------:R-:W-:Y:S01]  /*0c40*/  @!P3 LOP3.LUT R25, R24, 0x100000, RZ, 0xfc, !PT ;  /* 0x001000001819b812 */ /* 0x000fe200078efcff */
[----:B------:R-:W-:Y:S01]  /*0c50*/  @!P3 IMAD.MOV.U32 R24, RZ, RZ, RZ ;  /* 0x000000ffff18b224 */ /* 0x000fe200078e00ff */
[----:B0-----:R-:W-:-:S08]  /*0c60*/  DFMA R22, R18, -R12, 1 ;  /* 0x3ff000001216742b */ /* 0x001fd0000000080c */
[----:B------:R-:W-:-:S08]  /*0c70*/  DFMA R22, R22, R22, R22 ;  /* 0x000000161616722b */ /* 0x000fd00000000016 */
[----:B------:R-:W-:Y:S01]  /*0c80*/  DFMA R22, R18, R22, R18 ;  /* 0x000000161216722b */ /* 0x000fe20000000012 */
[----:B------:R-:W-:Y:S02]  /*0c90*/  SEL R19, R27, 0x63400000, !P2 ;  /* 0x634000001b137807 */ /* 0x000fe40005000000 */
[----:B------:R-:W-:Y:S02]  /*0ca0*/  MOV R18, R16 ;  /* 0x0000001000127202 */ /* 0x000fe40000000f00 */
[----:B------:R-:W-:-:S03]  /*0cb0*/  LOP3.LUT R19, R19, 0x800fffff, R17, 0xf8, !PT ;  /* 0x800fffff13137812 */ /* 0x000fc600078ef811 */
[----:B------:R-:W-:-:S03]  /*0cc0*/  DFMA R20, R22, -R12, 1 ;  /* 0x3ff000001614742b */ /* 0x000fc6000000080c */
[----:B------:R-:W-:-:S05]  /*0cd0*/  @!P3 DFMA R18, R18, 2, -R24 ;  /* 0x400000001212b82b */ /* 0x000fca0000000818 */
[----:B------:R-:W-:-:S08]  /*0ce0*/  DFMA R20, R22, R20, R22 ;  /* 0x000000141614722b */ /* 0x000fd00000000016 */
[----:B------:R-:W-:-:S08]  /*0cf0*/  DMUL R22, R20, R18 ;  /* 0x0000001214167228 */ /* 0x000fd00000000000 */
[----:B------:R-:W-:-:S08]  /*0d00*/  DFMA R24, R22, -R12, R18 ;  /* 0x8000000c1618722b */ /* 0x000fd00000000012 */
[----:B------:R-:W-:Y:S01]  /*0d10*/  DFMA R24, R20, R24, R22 ;  /* 0x000000181418722b */ /* 0x000fe20000000016 */
[----:B------:R-:W-:Y:S01]  /*0d20*/  IMAD.MOV.U32 R22, RZ, RZ, R26 ;  /* 0x000000ffff167224 */ /* 0x000fe200078e001a */
[----:B------:R-:W-:Y:S01]  /*0d30*/  @!P3 LOP3.LUT R22, R19, 0x7ff00000, RZ, 0xc0, !PT ;  /* 0x7ff000001316b812 */ /* 0x000fe200078ec0ff */
[----:B------:R-:W-:-:S04]  /*0d40*/  VIADD R21, R29, 0xffffffff ;  /* 0xffffffff1d157836 */ /* 0x000fc80000000000 */
[----:B------:R-:W-:-:S05]  /*0d50*/  VIADD R20, R22, 0xffffffff ;  /* 0xffffffff16147836 */ /* 0x000fca0000000000 */
[----:B------:R-:W-:-:S04]  /*0d60*/  ISETP.GT.U32.AND P0, PT, R20, 0x7feffffe, PT ;  /* 0x7feffffe1400780c */ /* 0x000fc80003f04070 */
[----:B------:R-:W-:-:S13]  /*0d70*/  ISETP.GT.U32.OR P0, PT, R21, 0x7feffffe, P0 ;  /* 0x7feffffe1500780c */ /* 0x000fda0000704470 */
        /* <DEDUP_REMOVED lines=18> */
[----:B------:R-:W-:Y:S01]  /*0ea0*/  IADD3 R13, PT, PT, -R22, RZ, RZ ;  /* 0x000000ff160d7210 */ /* 0x000fe20007ffe1ff */
[----:B------:R-:W-:Y:S01]  /*0eb0*/  IMAD.MOV.U32 R12, RZ, RZ, RZ ;  /* 0x000000ffff0c7224 */ /* 0x000fe200078e00ff */
[----:B------:R-:W-:-:S05]  /*0ec0*/  DMUL.RP R16, R24, R16 ;  /* 0x0000001018107228 */ /* 0x000fca0000008000 */
[----:B------:R-:W-:-:S05]  /*0ed0*/  DFMA R12, R20, -R12, R24 ;  /* 0x8000000c140c722b */ /* 0x000fca0000000018 */
[----:B------:R-:W-:Y:S02]  /*0ee0*/  LOP3.LUT R15, R17, R15, RZ, 0x3c, !PT ;  /* 0x0000000f110f7212 */ /* 0x000fe400078e3cff */
[----:B------:R-:W-:-:S04]  /*0ef0*/  IADD3 R12, PT, PT, -R22, -0x43300000, RZ ;  /* 0xbcd00000160c7810 */ /* 0x000fc80007ffe1ff */
[----:B------:R-:W-:-:S04]  /*0f00*/  FSETP.NEU.AND P0, PT, |R13|, R12, PT ;  /* 0x0000000c0d00720b */ /* 0x000fc80003f0d200 */
[----:B------:R-:W-:Y:S02]  /*0f10*/  FSEL R20, R16, R20, !P0 ;  /* 0x0000001410147208 */ /* 0x000fe40004000000 */
[----:B------:R-:W-:Y:S01]  /*0f20*/  FSEL R21, R15, R21, !P0 ;  /* 0x000000150f157208 */ /* 0x000fe20004000000 */
[----:B------:R-:W-:Y:S06]  /*0f30*/  BRA `(.L_x_140) ;  /* 0x0000000000547947 */ /* 0x000fec0003800000 */
.L_x_139:
[----:B------:R-:W-:-:S14]  /*0f40*/  DSETP.NAN.AND P0, PT, R16, R16, PT ;  /* 0x000000101000722a */ /* 0x000fdc0003f08000 */
[----:B------:R-:W-:Y:S05]  /*0f50*/  @P0 BRA `(.L_x_141) ;  /* 0x0000000000440947 */ /* 0x000fea0003800000 */
[----:B------:R-:W-:-:S14]  /*0f60*/  DSETP.NAN.AND P0, PT, R14, R14, PT ;  /* 0x0000000e0e00722a */ /* 0x000fdc0003f08000 */
[----:B------:R-:W-:Y:S05]  /*0f70*/  @P0 BRA `(.L_x_142) ;  /* 0x0000000000300947 */ /* 0x000fea0003800000 */
[----:B------:R-:W-:Y:S01]  /*0f80*/  ISETP.NE.AND P0, PT, R22, R29, PT ;  /* 0x0000001d1600720c */ /* 0x000fe20003f05270 */
[----:B------:R-:W-:Y:S02]  /*0f90*/  IMAD.MOV.U32 R20, RZ, RZ, 0x0 ;  /* 0x00000000ff147424 */ /* 0x000fe400078e00ff */
[----:B------:R-:W-:-:S10]  /*0fa0*/  IMAD.MOV.U32 R21, RZ, RZ, -0x80000 ;  /* 0xfff80000ff157424 */ /* 0x000fd400078e00ff */
        /* <DEDUP_REMOVED lines=9> */
.L_x_142:
[----:B------:R-:W-:Y:S01]  /*1040*/  LOP3.LUT R21, R15, 0x80000, RZ, 0xfc, !PT ;  /* 0x000800000f157812 */ /* 0x000fe200078efcff */
[----:B------:R-:W-:Y:S01]  /*1050*/  IMAD.MOV.U32 R20, RZ, RZ, R14 ;  /* 0x000000ffff147224 */ /* 0x000fe200078e000e */
[----:B------:R-:W-:Y:S06]  /*1060*/  BRA `(.L_x_140) ;  /* 0x0000000000087947 */ /* 0x000fec0003800000 */
.L_x_141:
[----:B------:R-:W-:Y:S01]  /*1070*/  LOP3.LUT R21, R17, 0x80000, RZ, 0xfc, !PT ;  /* 0x0008000011157812 */ /* 0x000fe200078efcff */
[----:B------:R-:W-:-:S07]  /*1080*/  IMAD.MOV.U32 R20, RZ, RZ, R16 ;  /* 0x000000ffff147224 */ /* 0x000fce00078e0010 */
.L_x_140:
[----:B------:R-:W-:Y:S05]  /*1090*/  BSYNC.RECONVERGENT B1 ;  /* 0x0000000000017941 */ /* 0x000fea0003800200 */
.L_x_138:
[----:B------:R-:W-:Y:S01]  /*10a0*/  MOV R12, R0 ;  /* 0x00000000000c7202 */ /* 0x000fe20000000f00 */
[----:B------:R-:W-:-:S04]  /*10b0*/  IMAD.MOV.U32 R13, RZ, RZ, 0x0 ;  /* 0x00000000ff0d7424 */ /* 0x000fc800078e00ff */
[----:B------:R-:W-:Y:S05]  /*10c0*/  RET.REL.NODEC R12 `(_Z17layer_norm_kernelPdS_S_S_iii) ;  /* 0xffffffec0ccc7950 */ /* 0x000fea0003c3ffff */
        .weak           $__internal_3_$__cuda_sm20_dsqrt_rn_f64_mediumpath_v1
        .type           $__internal_3_$__cuda_sm20_dsqrt_rn_f64_mediumpath_v1,@function
        .size           $__internal_3_$__cuda_sm20_dsqrt_rn_f64_mediumpath_v1,(.L_x_151 - $__internal_3_$__cuda_sm20_dsqrt_rn_f64_mediumpath_v1)
$__internal_3_$__cuda_sm20_dsqrt_rn_f64_mediumpath_v1:
[----:B------:R-:W-:Y:S01]  /*10d0*/  ISETP.GE.U32.AND P0, PT, R12, -0x3400000, PT ;  /* 0xfcc000000c00780c */ /* 0x000fe20003f06070 */
[----:B------:R-:W-:Y:S01]  /*10e0*/  BSSY.RECONVERGENT B1, `(.L_x_143) ;  /* 0x0000026000017945 */ /* 0x000fe20003800200 */
[----:B------:R-:W-:Y:S02]  /*10f0*/  IMAD.MOV.U32 R16, RZ, RZ, R18 ;  /* 0x000000ffff107224 */ /* 0x000fe400078e0012 */
[----:B------:R-:W-:Y:S02]  /*1100*/  IMAD.MOV.U32 R6, RZ, RZ, R20 ;  /* 0x000000ffff067224 */ /* 0x000fe400078e0014 */
[----:B------:R-:W-:-:S07]  /*1110*/  IMAD.MOV.U32 R7, RZ, RZ, R21 ;  /* 0x000000ffff077224 */ /* 0x000fce00078e0015 */
        /* <DEDUP_REMOVED lines=9> */
.L_x_144:
[----:B------:R-:W-:-:S14]  /*11b0*/  DSETP.NE.AND P0, PT, R10, RZ, PT ;  /* 0x000000ff0a00722a */ /* 0x000fdc0003f05000 */
[----:B------:R-:W-:Y:S05]  /*11c0*/  @!P0 BRA `(.L_x_146) ;  /* 0x0000000000588947 */ /* 0x000fea0003800000 */
[----:B------:R-:W-:-:S13]  /*11d0*/  ISETP.GE.AND P0, PT, R11, RZ, PT ;  /* 0x000000ff0b00720c */ /* 0x000fda0003f06270 */
[----:B------:R-:W-:Y:S02]  /*11e0*/  @!P0 IMAD.MOV.U32 R6, RZ, RZ, 0x0 ;  /* 0x00000000ff068424 */ /* 0x000fe400078e00ff */
[----:B------:R-:W-:Y:S01]  /*11f0*/  @!P0 IMAD.MOV.U32 R7, RZ, RZ, -0x80000 ;  /* 0xfff80000ff078424 */ /* 0x000fe200078e00ff */
[----:B------:R-:W-:Y:S06]  /*1200*/  @!P0 BRA `(.L_x_145) ;  /* 0x00000000004c8947 */ /* 0x000fec0003800000 */
[----:B------:R-:W-:-:S13]  /*1210*/  ISETP.GT.AND P0, PT, R11, 0x7fefffff, PT ;  /* 0x7fefffff0b00780c */ /* 0x000fda0003f04270 */
[----:B------:R-:W-:Y:S05]  /*1220*/  @P0 BRA `(.L_x_146) ;  /* 0x0000000000400947 */ /* 0x000fea0003800000 */
[----:B------:R-:W-:Y:S01]  /*1230*/  DMUL R6, R10, 8.11296384146066816958e+31 ;  /* 0x469000000a067828 */ /* 0x000fe20000000000 */
[----:B------:R-:W-:Y:S01]  /*1240*/  MOV R14, 0x0 ;  /* 0x00000000000e7802 */ /* 0x000fe20000000f00 */
[----:B------:R-:W-:Y:S02]  /*1250*/  IMAD.MOV.U32 R10, RZ, RZ, RZ ;  /* 0x000000ffff0a7224 */ /* 0x000fe400078e00ff */
[----:B------:R-:W-:Y:S02]  /*1260*/  IMAD.MOV.U32 R15, RZ, RZ, 0x3fd80000 ;  /* 0x3fd80000ff0f7424 */ /* 0x000fe400078e00ff */
        /* <DEDUP_REMOVED lines=12> */
.L_x_146:
[----:B------:R-:W-:-:S11]  /*1330*/  DADD R6, R10, R10 ;  /* 0x000000000a067229 */ /* 0x000fd6000000000a */
.L_x_145:
[----:B------:R-:W-:Y:S05]  /*1340*/  BSYNC.RECONVERGENT B1 ;  /* 0x0000000000017941 */ /* 0x000fea0003800200 */
.L_x_143:
[----:B------:R-:W-:Y:S02]  /*1350*/  IMAD.MOV.U32 R10, RZ, RZ, R6 ;  /* 0x000000ffff0a7224 */ /* 0x000fe400078e0006 */
[----:B------:R-:W-:Y:S02]  /*1360*/  IMAD.MOV.U32 R11, RZ, RZ, R7 ;  /* 0x000000ffff0b7224 */ /* 0x000fe400078e0007 */
[----:B------:R-:W-:Y:S02]  /*1370*/  IMAD.MOV.U32 R6, RZ, RZ, R0 ;  /* 0x000000ffff067224 */ /* 0x000fe400078e0000 */
[----:B------:R-:W-:-:S04]  /*1380*/  IMAD.MOV.U32 R7, RZ, RZ, 0x0 ;  /* 0x00000000ff077424 */ /* 0x000fc800078e00ff */
[----:B------:R-:W-:Y:S05]  /*1390*/  RET.REL.NODEC R6 `(_Z17layer_norm_kernelPdS_S_S_iii) ;  /* 0xffffffec06187950 */ /* 0x000fea0003c3ffff */
.L_x_147:
        /* <DEDUP_REMOVED lines=14> */
.L_x_151:


//--------------------- .nv.shared._Z15transformer_ffnPdS_S_S_S_S_iiii --------------------------
	.section	.nv.shared._Z15transformer_ffnPdS_S_S_S_S_iiii,"aw",@nobits
	.sectionflags	@""
	.align	16
	.zero		1024


//--------------------- .nv.shared.reserved.0     --------------------------
	.section	.nv.shared.reserved.0,"aw",@nobits
	.weak		__nv_reservedSMEM_offset_0_alias
	.size		__nv_reservedSMEM_offset_0_alias, 0, 64
	.other		__nv_reservedSMEM_offset_0_alias,@"STO_CUDA_RESERVED_SHARED STV_DEFAULT"
__nv_reservedSMEM_offset_0_alias:
	.zero		0
	.zero		64


//--------------------- .nv.shared._Z19multihead_attentionPdS_S_S_S_iiiii --------------------------
	.section	.nv.shared._Z19multihead_attentionPdS_S_S_S_iiiii,"aw",@nobits
	.sectionflags	@""
	.align	16
	.zero		1024


//--------------------- .nv.shared._Z17layer_norm_kernelPdS_S_S_iii --------------------------
	.section	.nv.shared._Z17layer_norm_kernelPdS_S_S_iii,"aw",@nobits
	.sectionflags	@""
	.align	16
	.zero		1024


//--------------------- .nv.constant0._Z15transformer_ffnPdS_S_S_S_S_iiii --------------------------
	.section	.nv.constant0._Z15transformer_ffnPdS_S_S_S_S_iiii,"a",@progbits
	.sectionflags	@""
	.align	4
.nv.constant0._Z15transformer_ffnPdS_S_S_S_S_iiii:
	.zero		960


//--------------------- .nv.constant0._Z19multihead_attentionPdS_S_S_S_iiiii --------------------------
	.section	.nv.constant0._Z19multihead_attentionPdS_S_S_S_iiiii,"a",@progbits
	.sectionflags	@""
	.align	4
.nv.constant0._Z19multihead_attentionPdS_S_S_S_iiiii:
	.zero		956


//--------------------- .nv.constant0._Z17layer_norm_kernelPdS_S_S_iii --------------------------
	.section	.nv.constant0._Z17layer_norm_kernelPdS_S_S_iii,"a",@progbits
	.sectionflags	@""
	.align	4
.nv.constant0._Z17layer_norm_kernelPdS_S_S_iii:
	.zero		940


//--------------------- SYMBOLS --------------------------

	.type		.nv.reservedSmem.offset0,@object
	.size		.nv.reservedSmem.offset0,0x4
	.type		.nv.reservedSmem.cap,@object
	.size		.nv.reservedSmem.cap,0x4
